// auto-generated by cutlass_sweep.epilogue — config: {"arch": "sm_100", "cluster_m": 1, "cluster_n": 1, "dtype": "fp16", "fusion": "silu", "tile_k": 64, "tile_m": 128, "tile_n": 64}
#include "cutlass/cutlass.h"
#include "cutlass/gemm/collective/collective_builder.hpp"
#include "cutlass/gemm/device/gemm_universal_adapter.h"
#include "cutlass/gemm/kernel/gemm_universal.hpp"
#include "cutlass/epilogue/collective/collective_builder.hpp"
#include "cutlass/epilogue/fusion/operations.hpp"
#include "cutlass/epilogue/thread/activation.h"

using Elem = cutlass::half_t;
using Acc  = float;
using TileShape    = cute::Shape<cute::_128, cute::_64, cute::_64>;
using ClusterShape = cute::Shape<cute::_1, cute::_1, cute::_1>;
using FusionOp     = cutlass::epilogue::fusion::LinCombEltAct<cutlass::epilogue::thread::SiLu, Elem, Acc>;

using CollectiveEpilogue = typename cutlass::epilogue::collective::CollectiveBuilder<
    cutlass::arch::Sm100, cutlass::arch::OpClassTensorOp,
    TileShape, ClusterShape,
    cutlass::epilogue::collective::EpilogueTileAuto,
    Acc, Acc,
    Elem, cutlass::layout::RowMajor, 128 / cutlass::sizeof_bits<Elem>::value,
    Elem, cutlass::layout::RowMajor, 128 / cutlass::sizeof_bits<Elem>::value,
    cutlass::epilogue::collective::EpilogueScheduleAuto,
    FusionOp
  >::CollectiveOp;

using CollectiveMainloop = typename cutlass::gemm::collective::CollectiveBuilder<
    cutlass::arch::Sm100, cutlass::arch::OpClassTensorOp,
    Elem, cutlass::layout::RowMajor, 128 / cutlass::sizeof_bits<Elem>::value,
    Elem, cutlass::layout::ColumnMajor, 128 / cutlass::sizeof_bits<Elem>::value,
    Acc,
    TileShape, ClusterShape,
    cutlass::gemm::collective::StageCountAutoCarveout<
        static_cast<int>(sizeof(typename CollectiveEpilogue::SharedStorage))>,
    cutlass::gemm::collective::KernelScheduleAuto
  >::CollectiveOp;

using GemmKernel = cutlass::gemm::kernel::GemmUniversal<
    cute::Shape<int,int,int,int>, CollectiveMainloop, CollectiveEpilogue>;
using Gemm = cutlass::gemm::device::GemmUniversalAdapter<GemmKernel>;

auto* _anchor = &cutlass::device_kernel<GemmKernel>;


// ===== COMPILED SASS (sm_100a) =====

	.target	sm_100a

	.elftype	@"ET_EXEC"


//--------------------- .note.nv.tkinfo           --------------------------
	.section	.note.nv.tkinfo,"",@"SHT_NOTE"
	.sectionflags	@"SHF_NOTE_NV_TKINFO"
	.tkinfo
        /*0018*/ 	.word	0x00000002
        /*0030*/ 	.string	""
        /*0030*/ 	.string	"ptxas"
        /*0030*/ 	.string	"Cuda compilation tools, release 13.0, V13.0.88"
        /*0030*/ 	.string	"Build cuda_13.0.r13.0/compiler.36424714_0"
        /*0030*/ 	.string	"-arch sm_100a -m 64 "



//--------------------- .note.nv.cuinfo           --------------------------
	.section	.note.nv.cuinfo,"",@"SHT_NOTE"
	.sectionflags	@"SHF_NOTE_NV_CUINFO"
        /*0018*/ 	.short	0x0002
        /*001a*/ 	.short	0x0064
        /*001c*/ 	.short	0x0082
	.zero		2


//--------------------- .nv.info                  --------------------------
	.section	.nv.info,"",@"SHT_CUDA_INFO"
	.align	4


	//----- nvinfo : EIATTR_REGCOUNT
	.align		4
        /*0000*/ 	.byte	0x04, 0x2f
        /*0002*/ 	.short	(.L_19 - .L_18)
	.align		4
.L_18:
        /*0004*/ 	.word	index@(_ZN7cutlass13device_kernelINS_4gemm6kernel13GemmUniversalIN4cute5tupleIJiiiiEEENS1_10collective13CollectiveMmaINS1_35MainloopSm100TmaUmmaWarpSpecializedILi8ELi2ELi4ENS5_IJNS4_1CILi1EEESB_SB_EEEEENS5_IJNSA_ILi128EEENSA_ILi64EEESF_EEENS_6half_tENS5_IJlSB_lEEESH_SI_NS4_8TiledMMAINS4_8MMA_AtomIJNS4_20SM100_MMA_F16BF16_SSISH_SH_fLi128ELi64ELNS4_4UMMA5MajorE0ELSN_0ELNSM_7ScaleInE0ELSO_0EEEEEENS4_6LayoutISC_NS5_IJNSA_ILi0EEESS_SS_EEEEENS5_IJNS4_10UnderscoreESV_SV_EEEEENS4_13SM90_TMA_LOADENS4_14ComposedLayoutINS4_7SwizzleILi3ELi4ELi3EEENS4_18smem_ptr_flag_bitsILi16EEENSR_INS5_IJNSA_ILi8EEESF_EEENS5_IJSF_SB_EEEEEEEvNS4_8identityESY_S18_vS19_EENS_8epilogue10collective18CollectiveEpilogueINS1B_23Sm100TmaWarpSpecializedILi3ELi2ELi32ELb1ELb0EEEJSG_NS5_IJNSR_ISE_SB_EENSR_INSA_ILi32EEESB_EEEEESH_SI_SH_SI_NS1B_6fusion15FusionCallbacksIS1F_NS1K_13LinCombEltActINS1B_6thread4SiLuESH_fSH_fLNS_15FloatRoundStyleE2EEESG_S1J_JEEENS4_5SM1004TMEM4LOAD26SM100_TMEM_LOAD_32dp32b32xESY_NSZ_INS10_ILi2ELi4ELi3EEES13_NSR_INS5_IJS14_S1H_EEENS5_IJS1H_SB_EEEEEEENS4_39AutoVectorizingCopyWithAssumedAlignmentILi128EEENS4_14SM90_TMA_STOREES20_S22_S22_EEEvvEEEEvNT_6ParamsE)
        /*0008*/ 	.word	0x000000a5


	//----- nvinfo : EIATTR_FRAME_SIZE
	.align		4
.L_19:
        /*000c*/ 	.byte	0x04, 0x11
        /*000e*/ 	.short	(.L_21 - .L_20)
	.align		4
.L_20:
        /*0010*/ 	.word	index@($__internal_3_$__cuda_sm20_rcp_rn_f32_slowpath)
        /*0014*/ 	.word	0x00000000


	//----- nvinfo : EIATTR_FRAME_SIZE
	.align		4
.L_21:
        /*0018*/ 	.byte	0x04, 0x11
        /*001a*/ 	.short	(.L_23 - .L_22)
	.align		4
.L_22:
        /*001c*/ 	.word	index@($__internal_2_$__cuda_sm10x_tcgen05_guardrail_trap_unallocated_columns_being_dealloced)
        /*0020*/ 	.word	0x00000000


	//----- nvinfo : EIATTR_FRAME_SIZE
	.align		4
.L_23:
        /*0024*/ 	.byte	0x04, 0x11
        /*0026*/ 	.short	(.L_25 - .L_24)
	.align		4
.L_24:
        /*0028*/ 	.word	index@($__internal_1_$__cuda_sm10x_tcgen05_guardrail_trap_phase_invalid_during_alloc)
        /*002c*/ 	.word	0x00000000


	//----- nvinfo : EIATTR_FRAME_SIZE
	.align		4
.L_25:
        /*0030*/ 	.byte	0x04, 0x11
        /*0032*/ 	.short	(.L_27 - .L_26)
	.align		4
.L_26:
        /*0034*/ 	.word	index@($__internal_0_$__cuda_sm10x_tcgen05_guardrail_trap_col_being_dealloced_not_returned_by_alloc)
        /*0038*/ 	.word	0x00000000


	//----- nvinfo : EIATTR_FRAME_SIZE
	.align		4
.L_27:
        /*003c*/ 	.byte	0x04, 0x11
        /*003e*/ 	.short	(.L_29 - .L_28)
	.align		4
.L_28:
        /*0040*/ 	.word	index@(_ZN7cutlass13device_kernelINS_4gemm6kernel13GemmUniversalIN4cute5tupleIJiiiiEEENS1_10collective13CollectiveMmaINS1_35MainloopSm100TmaUmmaWarpSpecializedILi8ELi2ELi4ENS5_IJNS4_1CILi1EEESB_SB_EEEEENS5_IJNSA_ILi128EEENSA_ILi64EEESF_EEENS_6half_tENS5_IJlSB_lEEESH_SI_NS4_8TiledMMAINS4_8MMA_AtomIJNS4_20SM100_MMA_F16BF16_SSISH_SH_fLi128ELi64ELNS4_4UMMA5MajorE0ELSN_0ELNSM_7ScaleInE0ELSO_0EEEEEENS4_6LayoutISC_NS5_IJNSA_ILi0EEESS_SS_EEEEENS5_IJNS4_10UnderscoreESV_SV_EEEEENS4_13SM90_TMA_LOADENS4_14ComposedLayoutINS4_7SwizzleILi3ELi4ELi3EEENS4_18smem_ptr_flag_bitsILi16EEENSR_INS5_IJNSA_ILi8EEESF_EEENS5_IJSF_SB_EEEEEEEvNS4_8identityESY_S18_vS19_EENS_8epilogue10collective18CollectiveEpilogueINS1B_23Sm100TmaWarpSpecializedILi3ELi2ELi32ELb1ELb0EEEJSG_NS5_IJNSR_ISE_SB_EENSR_INSA_ILi32EEESB_EEEEESH_SI_SH_SI_NS1B_6fusion15FusionCallbacksIS1F_NS1K_13LinCombEltActINS1B_6thread4SiLuESH_fSH_fLNS_15FloatRoundStyleE2EEESG_S1J_JEEENS4_5SM1004TMEM4LOAD26SM100_TMEM_LOAD_32dp32b32xESY_NSZ_INS10_ILi2ELi4ELi3EEES13_NSR_INS5_IJS14_S1H_EEENS5_IJS1H_SB_EEEEEEENS4_39AutoVectorizingCopyWithAssumedAlignmentILi128EEENS4_14SM90_TMA_STOREES20_S22_S22_EEEvvEEEEvNT_6ParamsE)
        /*0044*/ 	.word	0x00000000


	//----- nvinfo : EIATTR_MIN_STACK_SIZE
	.align		4
.L_29:
        /*0048*/ 	.byte	0x04, 0x12
        /*004a*/ 	.short	(.L_31 - .L_30)
	.align		4
.L_30:
        /*004c*/ 	.word	index@(_ZN7cutlass13device_kernelINS_4gemm6kernel13GemmUniversalIN4cute5tupleIJiiiiEEENS1_10collective13CollectiveMmaINS1_35MainloopSm100TmaUmmaWarpSpecializedILi8ELi2ELi4ENS5_IJNS4_1CILi1EEESB_SB_EEEEENS5_IJNSA_ILi128EEENSA_ILi64EEESF_EEENS_6half_tENS5_IJlSB_lEEESH_SI_NS4_8TiledMMAINS4_8MMA_AtomIJNS4_20SM100_MMA_F16BF16_SSISH_SH_fLi128ELi64ELNS4_4UMMA5MajorE0ELSN_0ELNSM_7ScaleInE0ELSO_0EEEEEENS4_6LayoutISC_NS5_IJNSA_ILi0EEESS_SS_EEEEENS5_IJNS4_10UnderscoreESV_SV_EEEEENS4_13SM90_TMA_LOADENS4_14ComposedLayoutINS4_7SwizzleILi3ELi4ELi3EEENS4_18smem_ptr_flag_bitsILi16EEENSR_INS5_IJNSA_ILi8EEESF_EEENS5_IJSF_SB_EEEEEEEvNS4_8identityESY_S18_vS19_EENS_8epilogue10collective18CollectiveEpilogueINS1B_23Sm100TmaWarpSpecializedILi3ELi2ELi32ELb1ELb0EEEJSG_NS5_IJNSR_ISE_SB_EENSR_INSA_ILi32EEESB_EEEEESH_SI_SH_SI_NS1B_6fusion15FusionCallbacksIS1F_NS1K_13LinCombEltActINS1B_6thread4SiLuESH_fSH_fLNS_15FloatRoundStyleE2EEESG_S1J_JEEENS4_5SM1004TMEM4LOAD26SM100_TMEM_LOAD_32dp32b32xESY_NSZ_INS10_ILi2ELi4ELi3EEES13_NSR_INS5_IJS14_S1H_EEENS5_IJS1H_SB_EEEEEEENS4_39AutoVectorizingCopyWithAssumedAlignmentILi128EEENS4_14SM90_TMA_STOREES20_S22_S22_EEEvvEEEEvNT_6ParamsE)
        /*0050*/ 	.word	0x00000000
.L_31:


//--------------------- .nv.compat                --------------------------
	.section	.nv.compat,"",@"SHT_CUDA_COMPAT_INFO"
	.align	4
        /*0000*/ 	.byte	0x02, 0x09, 0x01, 0x00, 0x02, 0x02, 0x02, 0x00, 0x02, 0x05, 0x05, 0x00, 0x03, 0x07, 0x01, 0x01
        /*0010*/ 	.byte	0x02, 0x03, 0x01, 0x00, 0x02, 0x06, 0x01, 0x00, 0x04, 0x0b, 0x08, 0x00, 0x09, 0x00, 0x00, 0x00
        /*0020*/ 	.byte	0x00, 0x00, 0x00, 0x00


//--------------------- .nv.info._ZN7cutlass13device_kernelINS_4gemm6kernel13GemmUniversalIN4cute5tupleIJiiiiEEENS1_10collective13CollectiveMmaINS1_35MainloopSm100TmaUmmaWarpSpecializedILi8ELi2ELi4ENS5_IJNS4_1CILi1EEESB_SB_EEEEENS5_IJNSA_ILi128EEENSA_ILi64EEESF_EEENS_6half_tENS5_IJlSB_lEEESH_SI_NS4_8TiledMMAINS4_8MMA_AtomIJNS4_20SM100_MMA_F16BF16_SSISH_SH_fLi128ELi64ELNS4_4UMMA5MajorE0ELSN_0ELNSM_7ScaleInE0ELSO_0EEEEEENS4_6LayoutISC_NS5_IJNSA_ILi0EEESS_SS_EEEEENS5_IJNS4_10UnderscoreESV_SV_EEEEENS4_13SM90_TMA_LOADENS4_14ComposedLayoutINS4_7SwizzleILi3ELi4ELi3EEENS4_18smem_ptr_flag_bitsILi16EEENSR_INS5_IJNSA_ILi8EEESF_EEENS5_IJSF_SB_EEEEEEEvNS4_8identityESY_S18_vS19_EENS_8epilogue10collective18CollectiveEpilogueINS1B_23Sm100TmaWarpSpecializedILi3ELi2ELi32ELb1ELb0EEEJSG_NS5_IJNSR_ISE_SB_EENSR_INSA_ILi32EEESB_EEEEESH_SI_SH_SI_NS1B_6fusion15FusionCallbacksIS1F_NS1K_13LinCombEltActINS1B_6thread4SiLuESH_fSH_fLNS_15FloatRoundStyleE2EEESG_S1J_JEEENS4_5SM1004TMEM4LOAD26SM100_TMEM_LOAD_32dp32b32xESY_NSZ_INS10_ILi2ELi4ELi3EEES13_NSR_INS5_IJS14_S1H_EEENS5_IJS1H_SB_EEEEEEENS4_39AutoVectorizingCopyWithAssumedAlignmentILi128EEENS4_14SM90_TMA_STOREES20_S22_S22_EEEvvEEEEvNT_6ParamsE --------------------------
	.section	.nv.info._ZN7cutlass13device_kernelINS_4gemm6kernel13GemmUniversalIN4cute5tupleIJiiiiEEENS1_10collective13CollectiveMmaINS1_35MainloopSm100TmaUmmaWarpSpecializedILi8ELi2ELi4ENS5_IJNS4_1CILi1EEESB_SB_EEEEENS5_IJNSA_ILi128EEENSA_ILi64EEESF_EEENS_6half_tENS5_IJlSB_lEEESH_SI_NS4_8TiledMMAINS4_8MMA_AtomIJNS4_20SM100_MMA_F16BF16_SSISH_SH_fLi128ELi64ELNS4_4UMMA5MajorE0ELSN_0ELNSM_7ScaleInE0ELSO_0EEEEEENS4_6LayoutISC_NS5_IJNSA_ILi0EEESS_SS_EEEEENS5_IJNS4_10UnderscoreESV_SV_EEEEENS4_13SM90_TMA_LOADENS4_14ComposedLayoutINS4_7SwizzleILi3ELi4ELi3EEENS4_18smem_ptr_flag_bitsILi16EEENSR_INS5_IJNSA_ILi8EEESF_EEENS5_IJSF_SB_EEEEEEEvNS4_8identityESY_S18_vS19_EENS_8epilogue10collective18CollectiveEpilogueINS1B_23Sm100TmaWarpSpecializedILi3ELi2ELi32ELb1ELb0EEEJSG_NS5_IJNSR_ISE_SB_EENSR_INSA_ILi32EEESB_EEEEESH_SI_SH_SI_NS1B_6fusion15FusionCallbacksIS1F_NS1K_13LinCombEltActINS1B_6thread4SiLuESH_fSH_fLNS_15FloatRoundStyleE2EEESG_S1J_JEEENS4_5SM1004TMEM4LOAD26SM100_TMEM_LOAD_32dp32b32xESY_NSZ_INS10_ILi2ELi4ELi3EEES13_NSR_INS5_IJS14_S1H_EEENS5_IJS1H_SB_EEEEEEENS4_39AutoVectorizingCopyWithAssumedAlignmentILi128EEENS4_14SM90_TMA_STOREES20_S22_S22_EEEvvEEEEvNT_6ParamsE,"",@"SHT_CUDA_INFO"
	.sectionflags	@""
	.align	4


	//----- nvinfo : EIATTR_CUDA_API_VERSION
	.align		4
        /*0000*/ 	.byte	0x04, 0x37
        /*0002*/ 	.short	(.L_33 - .L_32)
.L_32:
        /*0004*/ 	.word	0x00000082


	//----- nvinfo : EIATTR_KPARAM_INFO
	.align		4
.L_33:
        /*0008*/ 	.byte	0x04, 0x17
        /*000a*/ 	.short	(.L_35 - .L_34)
.L_34:
        /*000c*/ 	.word	0x00000000
        /*0010*/ 	.short	0x0000
        /*0012*/ 	.short	0x0000
        /*0014*/ 	.byte	0x00, 0xf0, 0x01, 0x20


	//----- nvinfo : EIATTR_AT_ENTRY_FRAGMENTS
	.align		4
.L_35:
        /*0018*/ 	.byte	0x04, 0x4f
        /*001a*/ 	.short	(.L_37 - .L_36)


	//   ....[0]....
.L_36:
        /*001c*/ 	.word	0x00000006


	//----- nvinfo : EIATTR_RESERVED_SMEM_USED
	.align		4
.L_37:
        /*0020*/ 	.byte	0x01, 0x41
	.zero		2


	//----- nvinfo : EIATTR_SPARSE_MMA_MASK
	.align		4
        /*0024*/ 	.byte	0x03, 0x50
        /*0026*/ 	.short	0x0000


	//----- nvinfo : EIATTR_TCGEN05_1CTA_USED
	.align		4
        /*0028*/ 	.byte	0x01, 0x51
	.zero		2


	//----- nvinfo : EIATTR_MAXREG_COUNT
	.align		4
        /*002c*/ 	.byte	0x03, 0x1b
        /*002e*/ 	.short	0x00ff


	//----- nvinfo : EIATTR_NUM_BARRIERS
	.align		4
        /*0030*/ 	.byte	0x02, 0x4c
        /*0032*/ 	.byte	0x07
	.zero		1


	//----- nvinfo : EIATTR_EXTERNS
	.align		4
        /*0034*/ 	.byte	0x04, 0x0f
        /*0036*/ 	.short	(.L_39 - .L_38)


	//   ....[0]....
	.align		4
.L_38:
        /*0038*/ 	.word	index@(__assertfail)


	//----- nvinfo : EIATTR_MERCURY_ISA_VERSION
	.align		4
.L_39:
        /*003c*/ 	.byte	0x03, 0x5f
        /*003e*/ 	.short	0x0101


	//----- nvinfo : EIATTR_INT_WARP_WIDE_INSTR_OFFSETS
	.align		4
        /*0040*/ 	.byte	0x04, 0x31
        /*0042*/ 	.short	(.L_41 - .L_40)


	//   ....[0]....
.L_40:
        /*0044*/ 	.word	0x00001e00


	//   ....[1]....
        /*0048*/ 	.word	0x00003a80


	//   ....[2]....
        /*004c*/ 	.word	0x00003ab0


	//   ....[3]....
        /*0050*/ 	.word	0x00003b00


	//   ....[4]....
        /*0054*/ 	.word	0x000043f0


	//   ....[5]....
        /*0058*/ 	.word	0x00004410


	//   ....[6]....
        /*005c*/ 	.word	0x000046e0


	//   ....[7]....
        /*0060*/ 	.word	0x00004810


	//----- nvinfo : EIATTR_COOP_GROUP_MASK_REGIDS
	.align		4
.L_41:
        /*0064*/ 	.byte	0x04, 0x29
        /*0066*/ 	.short	(.L_43 - .L_42)


	//   ....[0]....
.L_42:
        /*0068*/ 	.word	0xffffffff


	//   ....[1]....
        /*006c*/ 	.word	0xffffffff


	//   ....[2]....
        /*0070*/ 	.word	0xffffffff


	//   ....[3]....
        /*0074*/ 	.word	0xffffffff


	//   ....[4]....
        /*0078*/ 	.word	0xffffffff


	//   ....[5]....
        /*007c*/ 	.word	0xffffffff


	//   ....[6]....
        /*0080*/ 	.word	0xffffffff


	//   ....[7]....
        /*0084*/ 	.word	0xffffffff


	//   ....[8]....
        /*0088*/ 	.word	0xffffffff


	//   ....[9]....
        /*008c*/ 	.word	0xffffffff


	//   ....[10]....
        /*0090*/ 	.word	0xffffffff


	//   ....[11]....
        /*0094*/ 	.word	0xffffffff


	//   ....[12]....
        /*0098*/ 	.word	0xffffffff


	//----- nvinfo : EIATTR_COOP_GROUP_INSTR_OFFSETS
	.align		4
.L_43:
        /*009c*/ 	.byte	0x04, 0x28
        /*009e*/ 	.short	(.L_45 - .L_44)


	//   ....[0]....
.L_44:
        /*00a0*/ 	.word	0x00000090


	//   ....[1]....
        /*00a4*/ 	.word	0x000004a0


	//   ....[2]....
        /*00a8*/ 	.word	0x00000690


	//   ....[3]....
        /*00ac*/ 	.word	0x00000810


	//   ....[4]....
        /*00b0*/ 	.word	0x00000910


	//   ....[5]....
        /*00b4*/ 	.word	0x00000a80


	//   ....[6]....
        /*00b8*/ 	.word	0x00000c20


	//   ....[7]....
        /*00bc*/ 	.word	0x00001ce0


	//   ....[8]....
        /*00c0*/ 	.word	0x00002d00


	//   ....[9]....
        /*00c4*/ 	.word	0x00002f10


	//   ....[10]....
        /*00c8*/ 	.word	0x00002f40


	//   ....[11]....
        /*00cc*/ 	.word	0x00003970


	//   ....[12]....
        /*00d0*/ 	.word	0x00003ba0


	//----- nvinfo : EIATTR_VRC_CTA_INIT_COUNT
	.align		4
.L_45:
        /*00d4*/ 	.byte	0x02, 0x4a
        /*00d6*/ 	.byte	0x80
	.zero		1


	//----- nvinfo : EIATTR_SYSCALL_OFFSETS
	.align		4
        /*00d8*/ 	.byte	0x04, 0x46
        /*00da*/ 	.short	(.L_47 - .L_46)


	//   ....[0]....
.L_46:
        /*00dc*/ 	.word	0x00005350


	//   ....[1]....
        /*00e0*/ 	.word	0x00005440


	//   ....[2]....
        /*00e4*/ 	.word	0x00005e40


	//----- nvinfo : EIATTR_MBARRIER_INSTR_OFFSETS
	.align		4
.L_47:
        /*00e8*/ 	.byte	0x04, 0x39
        /*00ea*/ 	.short	(.L_49 - .L_48)


	//   ....[0]....
.L_48:
        /*00ec*/ 	.word	0x00000580
        /*00f0*/ 	.word	0x000000ff
        /*00f4*/ 	.word	0x00000000
        /*00f8*/ 	.short	0x0100
        /*00fa*/ 	.byte	0x06
	.zero		1


	//   ....[1]....
        /*00fc*/ 	.word	0x00000590
        /*0100*/ 	.word	0x000000ff
        /*0104*/ 	.word	0x00000040
        /*0108*/ 	.short	0x0100
        /*010a*/ 	.byte	0x06
	.zero		1


	//   ....[2]....
        /*010c*/ 	.word	0x000005a0
        /*0110*/ 	.word	0x000000ff
        /*0114*/ 	.word	0x00000008
        /*0118*/ 	.short	0x0100
        /*011a*/ 	.byte	0x06
	.zero		1


	//   ....[3]....
        /*011c*/ 	.word	0x000005b0
        /*0120*/ 	.word	0x000000ff
        /*0124*/ 	.word	0x00000048
        /*0128*/ 	.short	0x0100
        /*012a*/ 	.byte	0x06
	.zero		1


	//   ....[4]....
        /*012c*/ 	.word	0x000005c0
        /*0130*/ 	.word	0x000000ff
        /*0134*/ 	.word	0x00000010
        /*0138*/ 	.short	0x0100
        /*013a*/ 	.byte	0x06
	.zero		1


	//   ....[5]....
        /*013c*/ 	.word	0x000005d0
        /*0140*/ 	.word	0x000000ff
        /*0144*/ 	.word	0x00000050
        /*0148*/ 	.short	0x0100
        /*014a*/ 	.byte	0x06
	.zero		1


	//   ....[6]....
        /*014c*/ 	.word	0x000005e0
        /*0150*/ 	.word	0x000000ff
        /*0154*/ 	.word	0x00000018
        /*0158*/ 	.short	0x0100
        /*015a*/ 	.byte	0x06
	.zero		1


	//   ....[7]....
        /*015c*/ 	.word	0x000005f0
        /*0160*/ 	.word	0x000000ff
        /*0164*/ 	.word	0x00000058
        /*0168*/ 	.short	0x0100
        /*016a*/ 	.byte	0x06
	.zero		1


	//   ....[8]....
        /*016c*/ 	.word	0x00000600
        /*0170*/ 	.word	0x000000ff
        /*0174*/ 	.word	0x00000020
        /*0178*/ 	.short	0x0100
        /*017a*/ 	.byte	0x06
	.zero		1


	//   ....[9]....
        /*017c*/ 	.word	0x00000610
        /*0180*/ 	.word	0x000000ff
        /*0184*/ 	.word	0x00000060
        /*0188*/ 	.short	0x0100
        /*018a*/ 	.byte	0x06
	.zero		1


	//   ....[10]....
        /*018c*/ 	.word	0x00000620
        /*0190*/ 	.word	0x000000ff
        /*0194*/ 	.word	0x00000028
        /*0198*/ 	.short	0x0100
        /*019a*/ 	.byte	0x06
	.zero		1


	//   ....[11]....
        /*019c*/ 	.word	0x00000630
        /*01a0*/ 	.word	0x000000ff
        /*01a4*/ 	.word	0x00000068
        /*01a8*/ 	.short	0x0100
        /*01aa*/ 	.byte	0x06
	.zero		1


	//   ....[12]....
        /*01ac*/ 	.word	0x00000640
        /*01b0*/ 	.word	0x000000ff
        /*01b4*/ 	.word	0x00000030
        /*01b8*/ 	.short	0x0100
        /*01ba*/ 	.byte	0x06
	.zero		1


	//   ....[13]....
        /*01bc*/ 	.word	0x00000650
        /*01c0*/ 	.word	0x000000ff
        /*01c4*/ 	.word	0x00000070
        /*01c8*/ 	.short	0x0100
        /*01ca*/ 	.byte	0x06
	.zero		1


	//   ....[14]....
        /*01cc*/ 	.word	0x00000660
        /*01d0*/ 	.word	0x000000ff
        /*01d4*/ 	.word	0x00000038
        /*01d8*/ 	.short	0x0100
        /*01da*/ 	.byte	0x06
	.zero		1


	//   ....[15]....
        /*01dc*/ 	.word	0x00000670
        /*01e0*/ 	.word	0x000000ff
        /*01e4*/ 	.word	0x00000078
        /*01e8*/ 	.short	0x0100
        /*01ea*/ 	.byte	0x06
	.zero		1


	//   ....[16]....
        /*01ec*/ 	.word	0x000007a0
        /*01f0*/ 	.word	0x000000ff
        /*01f4*/ 	.word	0x00000080
        /*01f8*/ 	.short	0x0100
        /*01fa*/ 	.byte	0x07
	.zero		1


	//   ....[17]....
        /*01fc*/ 	.word	0x000007b0
        /*0200*/ 	.word	0x000000ff
        /*0204*/ 	.word	0x00000098
        /*0208*/ 	.short	0x0100
        /*020a*/ 	.byte	0x07
	.zero		1


	//   ....[18]....
        /*020c*/ 	.word	0x000007c0
        /*0210*/ 	.word	0x000000ff
        /*0214*/ 	.word	0x00000088
        /*0218*/ 	.short	0x0100
        /*021a*/ 	.byte	0x07
	.zero		1


	//   ....[19]....
        /*021c*/ 	.word	0x000007d0
        /*0220*/ 	.word	0x000000ff
        /*0224*/ 	.word	0x000000a0
        /*0228*/ 	.short	0x0100
        /*022a*/ 	.byte	0x07
	.zero		1


	//   ....[20]....
        /*022c*/ 	.word	0x000007e0
        /*0230*/ 	.word	0x000000ff
        /*0234*/ 	.word	0x00000090
        /*0238*/ 	.short	0x0100
        /*023a*/ 	.byte	0x07
	.zero		1


	//   ....[21]....
        /*023c*/ 	.word	0x000007f0
        /*0240*/ 	.word	0x000000ff
        /*0244*/ 	.word	0x000000a8
        /*0248*/ 	.short	0x0100
        /*024a*/ 	.byte	0x07
	.zero		1


	//   ....[22]....
        /*024c*/ 	.word	0x000008e0
        /*0250*/ 	.word	0x000000ff
        /*0254*/ 	.word	0x000000b0
        /*0258*/ 	.short	0x0100
        /*025a*/ 	.byte	0x06
	.zero		1


	//   ....[23]....
        /*025c*/ 	.word	0x000008f0
        /*0260*/ 	.word	0x000000ff
        /*0264*/ 	.word	0x000000b8
        /*0268*/ 	.short	0x0100
        /*026a*/ 	.byte	0x06
	.zero		1


	//   ....[24]....
        /*026c*/ 	.word	0x00000a30
        /*0270*/ 	.word	0x000000ff
        /*0274*/ 	.word	0x000000c0
        /*0278*/ 	.short	0x0100
        /*027a*/ 	.byte	0x06
	.zero		1


	//   ....[25]....
        /*027c*/ 	.word	0x00000a40
        /*0280*/ 	.word	0x000000ff
        /*0284*/ 	.word	0x000000d0
        /*0288*/ 	.short	0x0100
        /*028a*/ 	.byte	0x06
	.zero		1


	//   ....[26]....
        /*028c*/ 	.word	0x00000a50
        /*0290*/ 	.word	0x000000ff
        /*0294*/ 	.word	0x000000c8
        /*0298*/ 	.short	0x0100
        /*029a*/ 	.byte	0x06
	.zero		1


	//   ....[27]....
        /*029c*/ 	.word	0x00000a60
        /*02a0*/ 	.word	0x000000ff
        /*02a4*/ 	.word	0x000000d8
        /*02a8*/ 	.short	0x0100
        /*02aa*/ 	.byte	0x06
	.zero		1


	//   ....[28]....
        /*02ac*/ 	.word	0x00000b90
        /*02b0*/ 	.word	0x000000ff
        /*02b4*/ 	.word	0x000000e0
        /*02b8*/ 	.short	0x0100
        /*02ba*/ 	.byte	0x07
	.zero		1


	//   ....[29]....
        /*02bc*/ 	.word	0x00000ba0
        /*02c0*/ 	.word	0x000000ff
        /*02c4*/ 	.word	0x00000100
        /*02c8*/ 	.short	0x0100
        /*02ca*/ 	.byte	0x07
	.zero		1


	//   ....[30]....
        /*02cc*/ 	.word	0x00000bb0
        /*02d0*/ 	.word	0x000000ff
        /*02d4*/ 	.word	0x000000e8
        /*02d8*/ 	.short	0x0100
        /*02da*/ 	.byte	0x07
	.zero		1


	//   ....[31]....
        /*02dc*/ 	.word	0x00000bc0
        /*02e0*/ 	.word	0x000000ff
        /*02e4*/ 	.word	0x00000108
        /*02e8*/ 	.short	0x0100
        /*02ea*/ 	.byte	0x07
	.zero		1


	//   ....[32]....
        /*02ec*/ 	.word	0x00000bd0
        /*02f0*/ 	.word	0x000000ff
        /*02f4*/ 	.word	0x000000f0
        /*02f8*/ 	.short	0x0100
        /*02fa*/ 	.byte	0x07
	.zero		1


	//   ....[33]....
        /*02fc*/ 	.word	0x00000be0
        /*0300*/ 	.word	0x000000ff
        /*0304*/ 	.word	0x00000110
        /*0308*/ 	.short	0x0100
        /*030a*/ 	.byte	0x07
	.zero		1


	//   ....[34]....
        /*030c*/ 	.word	0x00000bf0
        /*0310*/ 	.word	0x000000ff
        /*0314*/ 	.word	0x000000f8
        /*0318*/ 	.short	0x0100
        /*031a*/ 	.byte	0x07
	.zero		1


	//   ....[35]....
        /*031c*/ 	.word	0x00000c00
        /*0320*/ 	.word	0x000000ff
        /*0324*/ 	.word	0x00000118
        /*0328*/ 	.short	0x0100
        /*032a*/ 	.byte	0x07
	.zero		1


	//   ....[36]....
        /*032c*/ 	.word	0x00000cf0
        /*0330*/ 	.word	0x000000ff
        /*0334*/ 	.word	0x00000120
        /*0338*/ 	.short	0x0100
        /*033a*/ 	.byte	0x06
	.zero		1


	//   ....[37]....
        /*033c*/ 	.word	0x00000d00
        /*0340*/ 	.word	0x000000ff
        /*0344*/ 	.word	0x00000130
        /*0348*/ 	.short	0x0100
        /*034a*/ 	.byte	0x06
	.zero		1


	//   ....[38]....
        /*034c*/ 	.word	0x00000d10
        /*0350*/ 	.word	0x000000ff
        /*0354*/ 	.word	0x00000128
        /*0358*/ 	.short	0x0100
        /*035a*/ 	.byte	0x06
	.zero		1


	//   ....[39]....
        /*035c*/ 	.word	0x00000d20
        /*0360*/ 	.word	0x000000ff
        /*0364*/ 	.word	0x00000138
        /*0368*/ 	.short	0x0100
        /*036a*/ 	.byte	0x06
	.zero		1


	//   ....[40]....
        /*036c*/ 	.word	0x000015d0
        /*0370*/ 	.word	0x00000002
        /*0374*/ 	.word	0x00000130
        /*0378*/ 	.short	0x010a
        /*037a*/ 	.byte	0xff
	.zero		1


	//   ....[41]....
        /*037c*/ 	.word	0x00001600
        /*0380*/ 	.word	0x00000002
        /*0384*/ 	.word	0x00000120
        /*0388*/ 	.short	0x0101
        /*038a*/ 	.byte	0xff
	.zero		1


	//   ....[42]....
        /*038c*/ 	.word	0x000016d0
        /*0390*/ 	.word	0x000000ff
        /*0394*/ 	.word	0x00000040
        /*0398*/ 	.short	0x010a
        /*039a*/ 	.byte	0x08
	.zero		1


	//   ....[43]....
        /*039c*/ 	.word	0x00001770
        /*03a0*/ 	.word	0x000000ff
        /*03a4*/ 	.word	0x00000040
        /*03a8*/ 	.short	0x010a
        /*03aa*/ 	.byte	0x21
	.zero		1


	//   ....[44]....
        /*03ac*/ 	.word	0x000018c0
        /*03b0*/ 	.word	0x000000ff
        /*03b4*/ 	.word	0x00000040
        /*03b8*/ 	.short	0x010a
        /*03ba*/ 	.byte	0x08
	.zero		1


	//   ....[45]....
        /*03bc*/ 	.word	0x000019f0
        /*03c0*/ 	.word	0x000000ff
        /*03c4*/ 	.word	0x000000b8
        /*03c8*/ 	.short	0x0101
        /*03ca*/ 	.byte	0x05
	.zero		1


	//   ....[46]....
        /*03cc*/ 	.word	0x00001a00
        /*03d0*/ 	.word	0x000000ff
        /*03d4*/ 	.word	0x00000040
        /*03d8*/ 	.short	0x010a
        /*03da*/ 	.byte	0x08
	.zero		1


	//   ....[47]....
        /*03dc*/ 	.word	0x00001a80
        /*03e0*/ 	.word	0x000000ff
        /*03e4*/ 	.word	0x00000040
        /*03e8*/ 	.short	0x010a
        /*03ea*/ 	.byte	0x11
	.zero		1


	//   ....[48]....
        /*03ec*/ 	.word	0x00001bd0
        /*03f0*/ 	.word	0x000000ff
        /*03f4*/ 	.word	0x00000040
        /*03f8*/ 	.short	0x010a
        /*03fa*/ 	.byte	0x08
	.zero		1


	//   ....[49]....
        /*03fc*/ 	.word	0x00001d10
        /*0400*/ 	.word	0x00000002
        /*0404*/ 	.word	0x000000c0
        /*0408*/ 	.short	0x010a
        /*040a*/ 	.byte	0xff
	.zero		1


	//   ....[50]....
        /*040c*/ 	.word	0x00001dd0
        /*0410*/ 	.word	0x00000002
        /*0414*/ 	.word	0x00000000
        /*0418*/ 	.short	0x0101
        /*041a*/ 	.byte	0xff
	.zero		1


	//   ....[51]....
        /*041c*/ 	.word	0x00002330
        /*0420*/ 	.word	0x000000ff
        /*0424*/ 	.word	0x00000000
        /*0428*/ 	.short	0x010a
        /*042a*/ 	.byte	0x04
	.zero		1


	//   ....[52]....
        /*042c*/ 	.word	0x000023c0
        /*0430*/ 	.word	0x000000ff
        /*0434*/ 	.word	0x00000000
        /*0438*/ 	.short	0x010a
        /*043a*/ 	.byte	0x04
	.zero		1


	//   ....[53]....
        /*043c*/ 	.word	0x00002450
        /*0440*/ 	.word	0x000000ff
        /*0444*/ 	.word	0x00000000
        /*0448*/ 	.short	0x010a
        /*044a*/ 	.byte	0x04
	.zero		1


	//   ....[54]....
        /*044c*/ 	.word	0x000024e0
        /*0450*/ 	.word	0x000000ff
        /*0454*/ 	.word	0x00000000
        /*0458*/ 	.short	0x010a
        /*045a*/ 	.byte	0x04
	.zero		1


	//   ....[55]....
        /*045c*/ 	.word	0x00002570
        /*0460*/ 	.word	0x000000ff
        /*0464*/ 	.word	0x00000000
        /*0468*/ 	.short	0x010a
        /*046a*/ 	.byte	0x04
	.zero		1


	//   ....[56]....
        /*046c*/ 	.word	0x00002600
        /*0470*/ 	.word	0x000000ff
        /*0474*/ 	.word	0x00000000
        /*0478*/ 	.short	0x010a
        /*047a*/ 	.byte	0x04
	.zero		1


	//   ....[57]....
        /*047c*/ 	.word	0x00002690
        /*0480*/ 	.word	0x000000ff
        /*0484*/ 	.word	0x00000000
        /*0488*/ 	.short	0x010a
        /*048a*/ 	.byte	0x04
	.zero		1


	//   ....[58]....
        /*048c*/ 	.word	0x00002730
        /*0490*/ 	.word	0x00000000
        /*0494*/ 	.word	0x00000000
        /*0498*/ 	.short	0x010a
        /*049a*/ 	.byte	0xff
	.zero		1


	//   ....[59]....
        /*049c*/ 	.word	0x00002850
        /*04a0*/ 	.word	0x00000000
        /*04a4*/ 	.word	0x00000120
        /*04a8*/ 	.short	0x010a
        /*04aa*/ 	.byte	0xff
	.zero		1


	//   ....[60]....
        /*04ac*/ 	.word	0x000028c0
        /*04b0*/ 	.word	0x00000000
        /*04b4*/ 	.word	0x00000000
        /*04b8*/ 	.short	0x0101
        /*04ba*/ 	.byte	0xff
	.zero		1


	//   ....[61]....
        /*04bc*/ 	.word	0x000028e0
        /*04c0*/ 	.word	0x000000ff
        /*04c4*/ 	.word	0x000000d0
        /*04c8*/ 	.short	0x010a
        /*04ca*/ 	.byte	0x05
	.zero		1


	//   ....[62]....
        /*04cc*/ 	.word	0x00002a00
        /*04d0*/ 	.word	0x00000000
        /*04d4*/ 	.word	0x000000c0
        /*04d8*/ 	.short	0x010a
        /*04da*/ 	.byte	0xff
	.zero		1


	//   ....[63]....
        /*04dc*/ 	.word	0x00002b00
        /*04e0*/ 	.word	0x00000000
        /*04e4*/ 	.word	0x00000000
        /*04e8*/ 	.short	0x0101
        /*04ea*/ 	.byte	0xff
	.zero		1


	//   ....[64]....
        /*04ec*/ 	.word	0x00002b90
        /*04f0*/ 	.word	0x000000ff
        /*04f4*/ 	.word	0x000000d0
        /*04f8*/ 	.short	0x0106
        /*04fa*/ 	.byte	0x05
	.zero		1


	//   ....[65]....
        /*04fc*/ 	.word	0x00002bb0
        /*0500*/ 	.word	0x000000ff
        /*0504*/ 	.word	0x000000d0
        /*0508*/ 	.short	0x010a
        /*050a*/ 	.byte	0x05
	.zero		1


	//   ....[66]....
        /*050c*/ 	.word	0x00002c40
        /*0510*/ 	.word	0x000000ff
        /*0514*/ 	.word	0x000000d0
        /*0518*/ 	.short	0x0106
        /*051a*/ 	.byte	0x04
	.zero		1


	//   ....[67]....
        /*051c*/ 	.word	0x00002c80
        /*0520*/ 	.word	0x00000000
        /*0524*/ 	.word	0x000000d0
        /*0528*/ 	.short	0x010a
        /*052a*/ 	.byte	0xff
	.zero		1


	//   ....[68]....
        /*052c*/ 	.word	0x000031c0
        /*0530*/ 	.word	0x00000000
        /*0534*/ 	.word	0x000000c0
        /*0538*/ 	.short	0x010a
        /*053a*/ 	.byte	0xff
	.zero		1


	//   ....[69]....
        /*053c*/ 	.word	0x000032d0
        /*0540*/ 	.word	0x00000003
        /*0544*/ 	.word	0x00000000
        /*0548*/ 	.short	0x0101
        /*054a*/ 	.byte	0xff
	.zero		1


	//   ....[70]....
        /*054c*/ 	.word	0x000032e0
        /*0550*/ 	.word	0x000000ff
        /*0554*/ 	.word	0x00000000
        /*0558*/ 	.short	0x010a
        /*055a*/ 	.byte	0x06
	.zero		1


	//   ....[71]....
        /*055c*/ 	.word	0x00003300
        /*0560*/ 	.word	0x000000ff
        /*0564*/ 	.word	0x00000100
        /*0568*/ 	.short	0x010a
        /*056a*/ 	.byte	0x07
	.zero		1


	//   ....[72]....
        /*056c*/ 	.word	0x000033d0
        /*0570*/ 	.word	0x000000ff
        /*0574*/ 	.word	0x00000000
        /*0578*/ 	.short	0x010a
        /*057a*/ 	.byte	0x06
	.zero		1


	//   ....[73]....
        /*057c*/ 	.word	0x00003500
        /*0580*/ 	.word	0x000000ff
        /*0584*/ 	.word	0x00000000
        /*0588*/ 	.short	0x010a
        /*058a*/ 	.byte	0x1a
	.zero		1


	//   ....[74]....
        /*058c*/ 	.word	0x000037a0
        /*0590*/ 	.word	0x000000ff
        /*0594*/ 	.word	0x00000000
        /*0598*/ 	.short	0x010a
        /*059a*/ 	.byte	0x06
	.zero		1


	//   ....[75]....
        /*059c*/ 	.word	0x00003830
        /*05a0*/ 	.word	0x000000ff
        /*05a4*/ 	.word	0x00000000
        /*05a8*/ 	.short	0x010a
        /*05aa*/ 	.byte	0x06
	.zero		1


	//   ....[76]....
        /*05ac*/ 	.word	0x000038c0
        /*05b0*/ 	.word	0x000000ff
        /*05b4*/ 	.word	0x00000000
        /*05b8*/ 	.short	0x010a
        /*05ba*/ 	.byte	0x06
	.zero		1


	//   ....[77]....
        /*05bc*/ 	.word	0x00003950
        /*05c0*/ 	.word	0x000000ff
        /*05c4*/ 	.word	0x00000000
        /*05c8*/ 	.short	0x010a
        /*05ca*/ 	.byte	0x07
	.zero		1


	//   ....[78]....
        /*05cc*/ 	.word	0x00003d90
        /*05d0*/ 	.word	0x00000000
        /*05d4*/ 	.word	0x000000c0
        /*05d8*/ 	.short	0x010a
        /*05da*/ 	.byte	0xff
	.zero		1


	//   ....[79]....
        /*05dc*/ 	.word	0x00003e50
        /*05e0*/ 	.word	0x00000000
        /*05e4*/ 	.word	0x00000000
        /*05e8*/ 	.short	0x0101
        /*05ea*/ 	.byte	0xff
	.zero		1


	//   ....[80]....
        /*05ec*/ 	.word	0x00004170
        /*05f0*/ 	.word	0x000000ff
        /*05f4*/ 	.word	0x000000b8
        /*05f8*/ 	.short	0x010a
        /*05fa*/ 	.byte	0x0d
	.zero		1


	//   ....[81]....
        /*05fc*/ 	.word	0x00004390
        /*0600*/ 	.word	0x000000ff
        /*0604*/ 	.word	0x00000098
        /*0608*/ 	.short	0x010a
        /*060a*/ 	.byte	0x10
	.zero		1


	//   ....[82]....
        /*060c*/ 	.word	0x00004590
        /*0610*/ 	.word	0x000000ff
        /*0614*/ 	.word	0x00000080
        /*0618*/ 	.short	0x010b
        /*061a*/ 	.byte	0x10
	.zero		1


	//   ....[83]....
        /*061c*/ 	.word	0x000045e0
        /*0620*/ 	.word	0x000000ff
        /*0624*/ 	.word	0x00000000
        /*0628*/ 	.short	0x0101
        /*062a*/ 	.byte	0x11
	.zero		1


	//   ....[84]....
        /*062c*/ 	.word	0x00004620
        /*0630*/ 	.word	0x000000ff
        /*0634*/ 	.word	0x00000098
        /*0638*/ 	.short	0x010a
        /*063a*/ 	.byte	0x0e
	.zero		1


	//   ....[85]....
        /*063c*/ 	.word	0x00004860
        /*0640*/ 	.word	0x000000ff
        /*0644*/ 	.word	0x00000080
        /*0648*/ 	.short	0x010b
        /*064a*/ 	.byte	0x0e
	.zero		1


	//   ....[86]....
        /*064c*/ 	.word	0x000048d0
        /*0650*/ 	.word	0x000000ff
        /*0654*/ 	.word	0x00000000
        /*0658*/ 	.short	0x0101
        /*065a*/ 	.byte	0x10
	.zero		1


	//   ....[87]....
        /*065c*/ 	.word	0x00004920
        /*0660*/ 	.word	0x000000ff
        /*0664*/ 	.word	0x00000000
        /*0668*/ 	.short	0x010a
        /*066a*/ 	.byte	0x04
	.zero		1


	//   ....[88]....
        /*066c*/ 	.word	0x000049b0
        /*0670*/ 	.word	0x000000ff
        /*0674*/ 	.word	0x00000000
        /*0678*/ 	.short	0x010a
        /*067a*/ 	.byte	0x04
	.zero		1


	//   ....[89]....
        /*067c*/ 	.word	0x00004a50
        /*0680*/ 	.word	0x00000000
        /*0684*/ 	.word	0x00000000
        /*0688*/ 	.short	0x010a
        /*068a*/ 	.byte	0xff
	.zero		1


	//   ....[90]....
        /*068c*/ 	.word	0x00004cf0
        /*0690*/ 	.word	0x00000000
        /*0694*/ 	.word	0x000000c0
        /*0698*/ 	.short	0x010a
        /*069a*/ 	.byte	0xff
	.zero		1


	//   ....[91]....
        /*069c*/ 	.word	0x00004db0
        /*06a0*/ 	.word	0x00000000
        /*06a4*/ 	.word	0x00000000
        /*06a8*/ 	.short	0x0101
        /*06aa*/ 	.byte	0xff
	.zero		1


	//   ....[92]....
        /*06ac*/ 	.word	0x000058e0
        /*06b0*/ 	.word	0x00000002
        /*06b4*/ 	.word	0x00000080
        /*06b8*/ 	.short	0x010a
        /*06ba*/ 	.byte	0xff
	.zero		1


	//   ....[93]....
        /*06bc*/ 	.word	0x00005940
        /*06c0*/ 	.word	0x00000010
        /*06c4*/ 	.word	0x000000e0
        /*06c8*/ 	.short	0x010a
        /*06ca*/ 	.byte	0xff
	.zero		1


	//   ....[94]....
        /*06cc*/ 	.word	0x00005b30
        /*06d0*/ 	.word	0x00000002
        /*06d4*/ 	.word	0x00000080
        /*06d8*/ 	.short	0x010a
        /*06da*/ 	.byte	0xff
	.zero		1


	//   ....[95]....
        /*06dc*/ 	.word	0x00005cf0
        /*06e0*/ 	.word	0x00000058
        /*06e4*/ 	.word	0x000000e0
        /*06e8*/ 	.short	0x010a
        /*06ea*/ 	.byte	0xff
	.zero		1


	//   ....[96]....
        /*06ec*/ 	.word	0x00005f20
        /*06f0*/ 	.word	0x00000058
        /*06f4*/ 	.word	0x00000000
        /*06f8*/ 	.short	0x0101
        /*06fa*/ 	.byte	0xff
	.zero		1


	//   ....[97]....
        /*06fc*/ 	.word	0x00009bd0
        /*0700*/ 	.word	0x00000000
        /*0704*/ 	.word	0x00000000
        /*0708*/ 	.short	0x0101
        /*070a*/ 	.byte	0xff
	.zero		1


	//   ....[98]....
        /*070c*/ 	.word	0x00009c90
        /*0710*/ 	.word	0x00000002
        /*0714*/ 	.word	0x00000080
        /*0718*/ 	.short	0x010a
        /*071a*/ 	.byte	0xff
	.zero		1


	//   ....[99]....
        /*071c*/ 	.word	0x00009f10
        /*0720*/ 	.word	0x00000000
        /*0724*/ 	.word	0x00000000
        /*0728*/ 	.short	0x0101
        /*072a*/ 	.byte	0xff
	.zero		1


	//   ....[100]....
        /*072c*/ 	.word	0x00009f30
        /*0730*/ 	.word	0x00000002
        /*0734*/ 	.word	0x00000130
        /*0738*/ 	.short	0x010a
        /*073a*/ 	.byte	0xff
	.zero		1


	//   ....[101]....
        /*073c*/ 	.word	0x00009f90
        /*0740*/ 	.word	0x00000002
        /*0744*/ 	.word	0x00000040
        /*0748*/ 	.short	0x010a
        /*074a*/ 	.byte	0xff
	.zero		1


	//   ....[102]....
        /*074c*/ 	.word	0x00009ff0
        /*0750*/ 	.word	0x00000002
        /*0754*/ 	.word	0x00000040
        /*0758*/ 	.short	0x010a
        /*075a*/ 	.byte	0xff
	.zero		1


	//   ....[103]....
        /*075c*/ 	.word	0x0000a040
        /*0760*/ 	.word	0x00000002
        /*0764*/ 	.word	0x000000c0
        /*0768*/ 	.short	0x010a
        /*076a*/ 	.byte	0xff
	.zero		1


	//   ....[104]....
        /*076c*/ 	.word	0x0000a0a0
        /*0770*/ 	.word	0x00000000
        /*0774*/ 	.word	0x00000000
        /*0778*/ 	.short	0x010a
        /*077a*/ 	.byte	0xff
	.zero		1


	//   ....[105]....
        /*077c*/ 	.word	0x0000a100
        /*0780*/ 	.word	0x00000000
        /*0784*/ 	.word	0x00000000
        /*0788*/ 	.short	0x010a
        /*078a*/ 	.byte	0xff
	.zero		1


	//   ....[106]....
        /*078c*/ 	.word	0x0000a160
        /*0790*/ 	.word	0x00000000
        /*0794*/ 	.word	0x00000000
        /*0798*/ 	.short	0x010a
        /*079a*/ 	.byte	0xff
	.zero		1


	//   ....[107]....
        /*079c*/ 	.word	0x0000a1c0
        /*07a0*/ 	.word	0x00000000
        /*07a4*/ 	.word	0x00000000
        /*07a8*/ 	.short	0x010a
        /*07aa*/ 	.byte	0xff
	.zero		1


	//   ....[108]....
        /*07ac*/ 	.word	0x0000a220
        /*07b0*/ 	.word	0x00000000
        /*07b4*/ 	.word	0x00000000
        /*07b8*/ 	.short	0x010a
        /*07ba*/ 	.byte	0xff
	.zero		1


	//   ....[109]....
        /*07bc*/ 	.word	0x0000a280
        /*07c0*/ 	.word	0x00000000
        /*07c4*/ 	.word	0x00000000
        /*07c8*/ 	.short	0x010a
        /*07ca*/ 	.byte	0xff
	.zero		1


	//   ....[110]....
        /*07cc*/ 	.word	0x0000a2e0
        /*07d0*/ 	.word	0x00000000
        /*07d4*/ 	.word	0x00000000
        /*07d8*/ 	.short	0x010a
        /*07da*/ 	.byte	0xff
	.zero		1


	//   ....[111]....
        /*07dc*/ 	.word	0x0000a330
        /*07e0*/ 	.word	0x00000000
        /*07e4*/ 	.word	0x00000120
        /*07e8*/ 	.short	0x010a
        /*07ea*/ 	.byte	0xff
	.zero		1


	//   ....[112]....
        /*07ec*/ 	.word	0x0000a390
        /*07f0*/ 	.word	0x00000000
        /*07f4*/ 	.word	0x000000d0
        /*07f8*/ 	.short	0x010a
        /*07fa*/ 	.byte	0xff
	.zero		1


	//   ....[113]....
        /*07fc*/ 	.word	0x0000a3e0
        /*0800*/ 	.word	0x00000000
        /*0804*/ 	.word	0x000000c0
        /*0808*/ 	.short	0x010a
        /*080a*/ 	.byte	0xff
	.zero		1


	//   ....[114]....
        /*080c*/ 	.word	0x0000a440
        /*0810*/ 	.word	0x00000000
        /*0814*/ 	.word	0x000000d0
        /*0818*/ 	.short	0x010a
        /*081a*/ 	.byte	0xff
	.zero		1


	//   ....[115]....
        /*081c*/ 	.word	0x0000a490
        /*0820*/ 	.word	0x00000000
        /*0824*/ 	.word	0x000000c0
        /*0828*/ 	.short	0x010a
        /*082a*/ 	.byte	0xff
	.zero		1


	//   ....[116]....
        /*082c*/ 	.word	0x0000a4f0
        /*0830*/ 	.word	0x00000002
        /*0834*/ 	.word	0x00000100
        /*0838*/ 	.short	0x010a
        /*083a*/ 	.byte	0xff
	.zero		1


	//   ....[117]....
        /*083c*/ 	.word	0x0000a550
        /*0840*/ 	.word	0x00000000
        /*0844*/ 	.word	0x00000000
        /*0848*/ 	.short	0x010a
        /*084a*/ 	.byte	0xff
	.zero		1


	//   ....[118]....
        /*084c*/ 	.word	0x0000a5b0
        /*0850*/ 	.word	0x00000000
        /*0854*/ 	.word	0x00000000
        /*0858*/ 	.short	0x010a
        /*085a*/ 	.byte	0xff
	.zero		1


	//   ....[119]....
        /*085c*/ 	.word	0x0000a610
        /*0860*/ 	.word	0x00000000
        /*0864*/ 	.word	0x00000000
        /*0868*/ 	.short	0x010a
        /*086a*/ 	.byte	0xff
	.zero		1


	//   ....[120]....
        /*086c*/ 	.word	0x0000a670
        /*0870*/ 	.word	0x00000000
        /*0874*/ 	.word	0x00000000
        /*0878*/ 	.short	0x010a
        /*087a*/ 	.byte	0xff
	.zero		1


	//   ....[121]....
        /*087c*/ 	.word	0x0000a6d0
        /*0880*/ 	.word	0x00000000
        /*0884*/ 	.word	0x00000000
        /*0888*/ 	.short	0x010a
        /*088a*/ 	.byte	0xff
	.zero		1


	//   ....[122]....
        /*088c*/ 	.word	0x0000a720
        /*0890*/ 	.word	0x00000000
        /*0894*/ 	.word	0x000000c0
        /*0898*/ 	.short	0x010a
        /*089a*/ 	.byte	0xff
	.zero		1


	//   ....[123]....
        /*089c*/ 	.word	0x0000a780
        /*08a0*/ 	.word	0x00000000
        /*08a4*/ 	.word	0x000000b8
        /*08a8*/ 	.short	0x010a
        /*08aa*/ 	.byte	0xff
	.zero		1


	//   ....[124]....
        /*08ac*/ 	.word	0x0000a7e0
        /*08b0*/ 	.word	0x00000000
        /*08b4*/ 	.word	0x00000098
        /*08b8*/ 	.short	0x010a
        /*08ba*/ 	.byte	0xff
	.zero		1


	//   ....[125]....
        /*08bc*/ 	.word	0x0000a840
        /*08c0*/ 	.word	0x00000000
        /*08c4*/ 	.word	0x00000098
        /*08c8*/ 	.short	0x010a
        /*08ca*/ 	.byte	0xff
	.zero		1


	//   ....[126]....
        /*08cc*/ 	.word	0x0000a8a0
        /*08d0*/ 	.word	0x00000000
        /*08d4*/ 	.word	0x00000000
        /*08d8*/ 	.short	0x010a
        /*08da*/ 	.byte	0xff
	.zero		1


	//   ....[127]....
        /*08dc*/ 	.word	0x0000a900
        /*08e0*/ 	.word	0x00000000
        /*08e4*/ 	.word	0x00000000
        /*08e8*/ 	.short	0x010a
        /*08ea*/ 	.byte	0xff
	.zero		1


	//   ....[128]....
        /*08ec*/ 	.word	0x0000a950
        /*08f0*/ 	.word	0x00000000
        /*08f4*/ 	.word	0x000000c0
        /*08f8*/ 	.short	0x010a
        /*08fa*/ 	.byte	0xff
	.zero		1


	//   ....[129]....
        /*08fc*/ 	.word	0x0000a9a0
        /*0900*/ 	.word	0x00000002
        /*0904*/ 	.word	0x00000080
        /*0908*/ 	.short	0x010a
        /*090a*/ 	.byte	0xff
	.zero		1


	//   ....[130]....
        /*090c*/ 	.word	0x0000a9f0
        /*0910*/ 	.word	0x00000058
        /*0914*/ 	.word	0x000000e0
        /*0918*/ 	.short	0x010a
        /*091a*/ 	.byte	0xff
	.zero		1


	//----- nvinfo : EIATTR_NUM_MBARRIERS
	.align		4
.L_49:
        /*091c*/ 	.byte	0x03, 0x38
        /*091e*/ 	.short	0x0028


	//----- nvinfo : EIATTR_EXIT_INSTR_OFFSETS
	.align		4
        /*0920*/ 	.byte	0x04, 0x1c
        /*0922*/ 	.short	(.L_51 - .L_50)


	//   ....[0]....
.L_50:
        /*0924*/ 	.word	0x00002760


	//   ....[1]....
        /*0928*/ 	.word	0x00002c50


	//   ....[2]....
        /*092c*/ 	.word	0x00002cb0


	//   ....[3]....
        /*0930*/ 	.word	0x00003bb0


	//   ....[4]....
        /*0934*/ 	.word	0x00004a80


	//   ....[5]....
        /*0938*/ 	.word	0x00004ac0


	//   ....[6]....
        /*093c*/ 	.word	0x00009e00


	//   ....[7]....
        /*0940*/ 	.word	0x00009e80


	//   ....[8]....
        /*0944*/ 	.word	0x00009eb0


	//   ....[9]....
        /*0948*/ 	.word	0x00009f20


	//----- nvinfo : EIATTR_MAX_THREADS
	.align		4
.L_51:
        /*094c*/ 	.byte	0x04, 0x05
        /*094e*/ 	.short	(.L_53 - .L_52)
.L_52:
        /*0950*/ 	.word	0x00000100
        /*0954*/ 	.word	0x00000001
        /*0958*/ 	.word	0x00000001


	//----- nvinfo : EIATTR_CRS_STACK_SIZE
	.align		4
.L_53:
        /*095c*/ 	.byte	0x04, 0x1e
        /*095e*/ 	.short	(.L_55 - .L_54)
.L_54:
        /*0960*/ 	.word	0x00000000


	//----- nvinfo : EIATTR_CBANK_PARAM_SIZE
	.align		4
.L_55:
        /*0964*/ 	.byte	0x03, 0x19
        /*0966*/ 	.short	0x0800


	//----- nvinfo : EIATTR_PARAM_CBANK
	.align		4
        /*0968*/ 	.byte	0x04, 0x0a
        /*096a*/ 	.short	(.L_57 - .L_56)
	.align		4
.L_56:
        /*096c*/ 	.word	index@(.nv.constant0._ZN7cutlass13device_kernelINS_4gemm6kernel13GemmUniversalIN4cute5tupleIJiiiiEEENS1_10collective13CollectiveMmaINS1_35MainloopSm100TmaUmmaWarpSpecializedILi8ELi2ELi4ENS5_IJNS4_1CILi1EEESB_SB_EEEEENS5_IJNSA_ILi128EEENSA_ILi64EEESF_EEENS_6half_tENS5_IJlSB_lEEESH_SI_NS4_8TiledMMAINS4_8MMA_AtomIJNS4_20SM100_MMA_F16BF16_SSISH_SH_fLi128ELi64ELNS4_4UMMA5MajorE0ELSN_0ELNSM_7ScaleInE0ELSO_0EEEEEENS4_6LayoutISC_NS5_IJNSA_ILi0EEESS_SS_EEEEENS5_IJNS4_10UnderscoreESV_SV_EEEEENS4_13SM90_TMA_LOADENS4_14ComposedLayoutINS4_7SwizzleILi3ELi4ELi3EEENS4_18smem_ptr_flag_bitsILi16EEENSR_INS5_IJNSA_ILi8EEESF_EEENS5_IJSF_SB_EEEEEEEvNS4_8identityESY_S18_vS19_EENS_8epilogue10collective18CollectiveEpilogueINS1B_23Sm100TmaWarpSpecializedILi3ELi2ELi32ELb1ELb0EEEJSG_NS5_IJNSR_ISE_SB_EENSR_INSA_ILi32EEESB_EEEEESH_SI_SH_SI_NS1B_6fusion15FusionCallbacksIS1F_NS1K_13LinCombEltActINS1B_6thread4SiLuESH_fSH_fLNS_15FloatRoundStyleE2EEESG_S1J_JEEENS4_5SM1004TMEM4LOAD26SM100_TMEM_LOAD_32dp32b32xESY_NSZ_INS10_ILi2ELi4ELi3EEES13_NSR_INS5_IJS14_S1H_EEENS5_IJS1H_SB_EEEEEEENS4_39AutoVectorizingCopyWithAssumedAlignmentILi128EEENS4_14SM90_TMA_STOREES20_S22_S22_EEEvvEEEEvNT_6ParamsE)
        /*0970*/ 	.short	0x0380
        /*0972*/ 	.short	0x0800


	//----- nvinfo : EIATTR_SW_WAR
	.align		4
.L_57:
        /*0974*/ 	.byte	0x04, 0x36
        /*0976*/ 	.short	(.L_59 - .L_58)
.L_58:
        /*0978*/ 	.word	0x00000008
.L_59:


//--------------------- .nv.callgraph             --------------------------
	.section	.nv.callgraph,"",@"SHT_CUDA_CALLGRAPH"
	.align	4
	.sectionentsize	8
	.align		4
        /*0000*/ 	.word	0x00000000
	.align		4
        /*0004*/ 	.word	0xffffffff
	.align		4
        /*0008*/ 	.word	index@(_ZN7cutlass13device_kernelINS_4gemm6kernel13GemmUniversalIN4cute5tupleIJiiiiEEENS1_10collective13CollectiveMmaINS1_35MainloopSm100TmaUmmaWarpSpecializedILi8ELi2ELi4ENS5_IJNS4_1CILi1EEESB_SB_EEEEENS5_IJNSA_ILi128EEENSA_ILi64EEESF_EEENS_6half_tENS5_IJlSB_lEEESH_SI_NS4_8TiledMMAINS4_8MMA_AtomIJNS4_20SM100_MMA_F16BF16_SSISH_SH_fLi128ELi64ELNS4_4UMMA5MajorE0ELSN_0ELNSM_7ScaleInE0ELSO_0EEEEEENS4_6LayoutISC_NS5_IJNSA_ILi0EEESS_SS_EEEEENS5_IJNS4_10UnderscoreESV_SV_EEEEENS4_13SM90_TMA_LOADENS4_14ComposedLayoutINS4_7SwizzleILi3ELi4ELi3EEENS4_18smem_ptr_flag_bitsILi16EEENSR_INS5_IJNSA_ILi8EEESF_EEENS5_IJSF_SB_EEEEEEEvNS4_8identityESY_S18_vS19_EENS_8epilogue10collective18CollectiveEpilogueINS1B_23Sm100TmaWarpSpecializedILi3ELi2ELi32ELb1ELb0EEEJSG_NS5_IJNSR_ISE_SB_EENSR_INSA_ILi32EEESB_EEEEESH_SI_SH_SI_NS1B_6fusion15FusionCallbacksIS1F_NS1K_13LinCombEltActINS1B_6thread4SiLuESH_fSH_fLNS_15FloatRoundStyleE2EEESG_S1J_JEEENS4_5SM1004TMEM4LOAD26SM100_TMEM_LOAD_32dp32b32xESY_NSZ_INS10_ILi2ELi4ELi3EEES13_NSR_INS5_IJS14_S1H_EEENS5_IJS1H_SB_EEEEEEENS4_39AutoVectorizingCopyWithAssumedAlignmentILi128EEENS4_14SM90_TMA_STOREES20_S22_S22_EEEvvEEEEvNT_6ParamsE)
	.align		4
        /*000c*/ 	.word	index@(__assertfail)
	.align		4
        /*0010*/ 	.word	0x00000000
	.align		4
        /*0014*/ 	.word	0xfffffffe
	.align		4
        /*0018*/ 	.word	0x00000000
	.align		4
        /*001c*/ 	.word	0xfffffffd
	.align		4
        /*0020*/ 	.word	0x00000000
	.align		4
        /*0024*/ 	.word	0xfffffffc


//--------------------- .nv.constant4             --------------------------
	.section	.nv.constant4,"a",@progbits
	.align	8
	.align		8
.nv.constant4:
        /*0000*/ 	.dword	__assertfail
	.align		8
        /*0008*/ 	.dword	__unnamed_1
	.align		8
        /*0010*/ 	.dword	__unnamed_2
	.align		8
        /*0018*/ 	.dword	_ZN39_INTERNAL_1043d92a_4_k_cu_39b9ab13_26744cuda3std3__45__cpo5beginE
	.align		8
        /*0020*/ 	.dword	_ZN39_INTERNAL_1043d92a_4_k_cu_39b9ab13_26744cuda3std3__45__cpo3endE
	.align		8
        /*0028*/ 	.dword	_ZN39_INTERNAL_1043d92a_4_k_cu_39b9ab13_26744cuda3std3__45__cpo6cbeginE
	.align		8
        /*0030*/ 	.dword	_ZN39_INTERNAL_1043d92a_4_k_cu_39b9ab13_26744cuda3std3__45__cpo4cendE
	.align		8
        /*0038*/ 	.dword	_ZN39_INTERNAL_1043d92a_4_k_cu_39b9ab13_26744cuda3std3__441_GLOBAL__N__1043d92a_4_k_cu_39b9ab13_26746ignoreE
	.align		8
        /*0040*/ 	.dword	_ZN39_INTERNAL_1043d92a_4_k_cu_39b9ab13_26744cuda3std3__419piecewise_constructE
	.align		8
        /*0048*/ 	.dword	_ZN39_INTERNAL_1043d92a_4_k_cu_39b9ab13_26744cuda3std3__48in_placeE
	.align		8
        /*0050*/ 	.dword	_ZN39_INTERNAL_1043d92a_4_k_cu_39b9ab13_26744cuda3std6ranges3__45__cpo4swapE
	.align		8
        /*0058*/ 	.dword	_ZN39_INTERNAL_1043d92a_4_k_cu_39b9ab13_26744cuda3std6ranges3__45__cpo9iter_moveE
	.align		8
        /*0060*/ 	.dword	_ZN39_INTERNAL_1043d92a_4_k_cu_39b9ab13_26744cute7productE
	.align		8
        /*0068*/ 	.dword	_ZN39_INTERNAL_1043d92a_4_k_cu_39b9ab13_26744cute1_E
	.align		8
        /*0070*/ 	.dword	$str$25
	.align		8
        /*0078*/ 	.dword	$str$26
	.align		8
        /*0080*/ 	.dword	$str$27
	.align		8
        /*0088*/ 	.dword	$str$28


//--------------------- .text._ZN7cutlass13device_kernelINS_4gemm6kernel13GemmUniversalIN4cute5tupleIJiiiiEEENS1_10collective13CollectiveMmaINS1_35MainloopSm100TmaUmmaWarpSpecializedILi8ELi2ELi4ENS5_IJNS4_1CILi1EEESB_SB_EEEEENS5_IJNSA_ILi128EEENSA_ILi64EEESF_EEENS_6half_tENS5_IJlSB_lEEESH_SI_NS4_8TiledMMAINS4_8MMA_AtomIJNS4_20SM100_MMA_F16BF16_SSISH_SH_fLi128ELi64ELNS4_4UMMA5MajorE0ELSN_0ELNSM_7ScaleInE0ELSO_0EEEEEENS4_6LayoutISC_NS5_IJNSA_ILi0EEESS_SS_EEEEENS5_IJNS4_10UnderscoreESV_SV_EEEEENS4_13SM90_TMA_LOADENS4_14ComposedLayoutINS4_7SwizzleILi3ELi4ELi3EEENS4_18smem_ptr_flag_bitsILi16EEENSR_INS5_IJNSA_ILi8EEESF_EEENS5_IJSF_SB_EEEEEEEvNS4_8identityESY_S18_vS19_EENS_8epilogue10collective18CollectiveEpilogueINS1B_23Sm100TmaWarpSpecializedILi3ELi2ELi32ELb1ELb0EEEJSG_NS5_IJNSR_ISE_SB_EENSR_INSA_ILi32EEESB_EEEEESH_SI_SH_SI_NS1B_6fusion15FusionCallbacksIS1F_NS1K_13LinCombEltActINS1B_6thread4SiLuESH_fSH_fLNS_15FloatRoundStyleE2EEESG_S1J_JEEENS4_5SM1004TMEM4LOAD26SM100_TMEM_LOAD_32dp32b32xESY_NSZ_INS10_ILi2ELi4ELi3EEES13_NSR_INS5_IJS14_S1H_EEENS5_IJS1H_SB_EEEEEEENS4_39AutoVectorizingCopyWithAssumedAlignmentILi128EEENS4_14SM90_TMA_STOREES20_S22_S22_EEEvvEEEEvNT_6ParamsE --------------------------
	.section	.text._ZN7cutlass13device_kernelINS_4gemm6kernel13GemmUniversalIN4cute5tupleIJiiiiEEENS1_10collective13CollectiveMmaINS1_35MainloopSm100TmaUmmaWarpSpecializedILi8ELi2ELi4ENS5_IJNS4_1CILi1EEESB_SB_EEEEENS5_IJNSA_ILi128EEENSA_ILi64EEESF_EEENS_6half_tENS5_IJlSB_lEEESH_SI_NS4_8TiledMMAINS4_8MMA_AtomIJNS4_20SM100_MMA_F16BF16_SSISH_SH_fLi128ELi64ELNS4_4UMMA5MajorE0ELSN_0ELNSM_7ScaleInE0ELSO_0EEEEEENS4_6LayoutISC_NS5_IJNSA_ILi0EEESS_SS_EEEEENS5_IJNS4_10UnderscoreESV_SV_EEEEENS4_13SM90_TMA_LOADENS4_14ComposedLayoutINS4_7SwizzleILi3ELi4ELi3EEENS4_18smem_ptr_flag_bitsILi16EEENSR_INS5_IJNSA_ILi8EEESF_EEENS5_IJSF_SB_EEEEEEEvNS4_8identityESY_S18_vS19_EENS_8epilogue10collective18CollectiveEpilogueINS1B_23Sm100TmaWarpSpecializedILi3ELi2ELi32ELb1ELb0EEEJSG_NS5_IJNSR_ISE_SB_EENSR_INSA_ILi32EEESB_EEEEESH_SI_SH_SI_NS1B_6fusion15FusionCallbacksIS1F_NS1K_13LinCombEltActINS1B_6thread4SiLuESH_fSH_fLNS_15FloatRoundStyleE2EEESG_S1J_JEEENS4_5SM1004TMEM4LOAD26SM100_TMEM_LOAD_32dp32b32xESY_NSZ_INS10_ILi2ELi4ELi3EEES13_NSR_INS5_IJS14_S1H_EEENS5_IJS1H_SB_EEEEEEENS4_39AutoVectorizingCopyWithAssumedAlignmentILi128EEENS4_14SM90_TMA_STOREES20_S22_S22_EEEvvEEEEvNT_6ParamsE,"ax",@progbits
	.align	128
.text._ZN7cutlass13device_kernelINS_4gemm6kernel13GemmUniversalIN4cute5tupleIJiiiiEEENS1_10collective13CollectiveMmaINS1_35MainloopSm100TmaUmmaWarpSpecializedILi8ELi2ELi4ENS5_IJNS4_1CILi1EEESB_SB_EEEEENS5_IJNSA_ILi128EEENSA_ILi64EEESF_EEENS_6half_tENS5_IJlSB_lEEESH_SI_NS4_8TiledMMAINS4_8MMA_AtomIJNS4_20SM100_MMA_F16BF16_SSISH_SH_fLi128ELi64ELNS4_4UMMA5MajorE0ELSN_0ELNSM_7ScaleInE0ELSO_0EEEEEENS4_6LayoutISC_NS5_IJNSA_ILi0EEESS_SS_EEEEENS5_IJNS4_10UnderscoreESV_SV_EEEEENS4_13SM90_TMA_LOADENS4_14ComposedLayoutINS4_7SwizzleILi3ELi4ELi3EEENS4_18smem_ptr_flag_bitsILi16EEENSR_INS5_IJNSA_ILi8EEESF_EEENS5_IJSF_SB_EEEEEEEvNS4_8identityESY_S18_vS19_EENS_8epilogue10collective18CollectiveEpilogueINS1B_23Sm100TmaWarpSpecializedILi3ELi2ELi32ELb1ELb0EEEJSG_NS5_IJNSR_ISE_SB_EENSR_INSA_ILi32EEESB_EEEEESH_SI_SH_SI_NS1B_6fusion15FusionCallbacksIS1F_NS1K_13LinCombEltActINS1B_6thread4SiLuESH_fSH_fLNS_15FloatRoundStyleE2EEESG_S1J_JEEENS4_5SM1004TMEM4LOAD26SM100_TMEM_LOAD_32dp32b32xESY_NSZ_INS10_ILi2ELi4ELi3EEES13_NSR_INS5_IJS14_S1H_EEENS5_IJS1H_SB_EEEEEEENS4_39AutoVectorizingCopyWithAssumedAlignmentILi128EEENS4_14SM90_TMA_STOREES20_S22_S22_EEEvvEEEEvNT_6ParamsE:
        .type           _ZN7cutlass13device_kernelINS_4gemm6kernel13GemmUniversalIN4cute5tupleIJiiiiEEENS1_10collective13CollectiveMmaINS1_35MainloopSm100TmaUmmaWarpSpecializedILi8ELi2ELi4ENS5_IJNS4_1CILi1EEESB_SB_EEEEENS5_IJNSA_ILi128EEENSA_ILi64EEESF_EEENS_6half_tENS5_IJlSB_lEEESH_SI_NS4_8TiledMMAINS4_8MMA_AtomIJNS4_20SM100_MMA_F16BF16_SSISH_SH_fLi128ELi64ELNS4_4UMMA5MajorE0ELSN_0ELNSM_7ScaleInE0ELSO_0EEEEEENS4_6LayoutISC_NS5_IJNSA_ILi0EEESS_SS_EEEEENS5_IJNS4_10UnderscoreESV_SV_EEEEENS4_13SM90_TMA_LOADENS4_14ComposedLayoutINS4_7SwizzleILi3ELi4ELi3EEENS4_18smem_ptr_flag_bitsILi16EEENSR_INS5_IJNSA_ILi8EEESF_EEENS5_IJSF_SB_EEEEEEEvNS4_8identityESY_S18_vS19_EENS_8epilogue10collective18CollectiveEpilogueINS1B_23Sm100TmaWarpSpecializedILi3ELi2ELi32ELb1ELb0EEEJSG_NS5_IJNSR_ISE_SB_EENSR_INSA_ILi32EEESB_EEEEESH_SI_SH_SI_NS1B_6fusion15FusionCallbacksIS1F_NS1K_13LinCombEltActINS1B_6thread4SiLuESH_fSH_fLNS_15FloatRoundStyleE2EEESG_S1J_JEEENS4_5SM1004TMEM4LOAD26SM100_TMEM_LOAD_32dp32b32xESY_NSZ_INS10_ILi2ELi4ELi3EEES13_NSR_INS5_IJS14_S1H_EEENS5_IJS1H_SB_EEEEEEENS4_39AutoVectorizingCopyWithAssumedAlignmentILi128EEENS4_14SM90_TMA_STOREES20_S22_S22_EEEvvEEEEvNT_6ParamsE,@function
        .size           _ZN7cutlass13device_kernelINS_4gemm6kernel13GemmUniversalIN4cute5tupleIJiiiiEEENS1_10collective13CollectiveMmaINS1_35MainloopSm100TmaUmmaWarpSpecializedILi8ELi2ELi4ENS5_IJNS4_1CILi1EEESB_SB_EEEEENS5_IJNSA_ILi128EEENSA_ILi64EEESF_EEENS_6half_tENS5_IJlSB_lEEESH_SI_NS4_8TiledMMAINS4_8MMA_AtomIJNS4_20SM100_MMA_F16BF16_SSISH_SH_fLi128ELi64ELNS4_4UMMA5MajorE0ELSN_0ELNSM_7ScaleInE0ELSO_0EEEEEENS4_6LayoutISC_NS5_IJNSA_ILi0EEESS_SS_EEEEENS5_IJNS4_10UnderscoreESV_SV_EEEEENS4_13SM90_TMA_LOADENS4_14ComposedLayoutINS4_7SwizzleILi3ELi4ELi3EEENS4_18smem_ptr_flag_bitsILi16EEENSR_INS5_IJNSA_ILi8EEESF_EEENS5_IJSF_SB_EEEEEEEvNS4_8identityESY_S18_vS19_EENS_8epilogue10collective18CollectiveEpilogueINS1B_23Sm100TmaWarpSpecializedILi3ELi2ELi32ELb1ELb0EEEJSG_NS5_IJNSR_ISE_SB_EENSR_INSA_ILi32EEESB_EEEEESH_SI_SH_SI_NS1B_6fusion15FusionCallbacksIS1F_NS1K_13LinCombEltActINS1B_6thread4SiLuESH_fSH_fLNS_15FloatRoundStyleE2EEESG_S1J_JEEENS4_5SM1004TMEM4LOAD26SM100_TMEM_LOAD_32dp32b32xESY_NSZ_INS10_ILi2ELi4ELi3EEES13_NSR_INS5_IJS14_S1H_EEENS5_IJS1H_SB_EEEEEEENS4_39AutoVectorizingCopyWithAssumedAlignmentILi128EEENS4_14SM90_TMA_STOREES20_S22_S22_EEEvvEEEEvNT_6ParamsE,(.L_x_263 - _ZN7cutlass13device_kernelINS_4gemm6kernel13GemmUniversalIN4cute5tupleIJiiiiEEENS1_10collective13CollectiveMmaINS1_35MainloopSm100TmaUmmaWarpSpecializedILi8ELi2ELi4ENS5_IJNS4_1CILi1EEESB_SB_EEEEENS5_IJNSA_ILi128EEENSA_ILi64EEESF_EEENS_6half_tENS5_IJlSB_lEEESH_SI_NS4_8TiledMMAINS4_8MMA_AtomIJNS4_20SM100_MMA_F16BF16_SSISH_SH_fLi128ELi64ELNS4_4UMMA5MajorE0ELSN_0ELNSM_7ScaleInE0ELSO_0EEEEEENS4_6LayoutISC_NS5_IJNSA_ILi0EEESS_SS_EEEEENS5_IJNS4_10UnderscoreESV_SV_EEEEENS4_13SM90_TMA_LOADENS4_14ComposedLayoutINS4_7SwizzleILi3ELi4ELi3EEENS4_18smem_ptr_flag_bitsILi16EEENSR_INS5_IJNSA_ILi8EEESF_EEENS5_IJSF_SB_EEEEEEEvNS4_8identityESY_S18_vS19_EENS_8epilogue10collective18CollectiveEpilogueINS1B_23Sm100TmaWarpSpecializedILi3ELi2ELi32ELb1ELb0EEEJSG_NS5_IJNSR_ISE_SB_EENSR_INSA_ILi32EEESB_EEEEESH_SI_SH_SI_NS1B_6fusion15FusionCallbacksIS1F_NS1K_13LinCombEltActINS1B_6thread4SiLuESH_fSH_fLNS_15FloatRoundStyleE2EEESG_S1J_JEEENS4_5SM1004TMEM4LOAD26SM100_TMEM_LOAD_32dp32b32xESY_NSZ_INS10_ILi2ELi4ELi3EEES13_NSR_INS5_IJS14_S1H_EEENS5_IJS1H_SB_EEEEEEENS4_39AutoVectorizingCopyWithAssumedAlignmentILi128EEENS4_14SM90_TMA_STOREES20_S22_S22_EEEvvEEEEvNT_6ParamsE)
        .other          _ZN7cutlass13device_kernelINS_4gemm6kernel13GemmUniversalIN4cute5tupleIJiiiiEEENS1_10collective13CollectiveMmaINS1_35MainloopSm100TmaUmmaWarpSpecializedILi8ELi2ELi4ENS5_IJNS4_1CILi1EEESB_SB_EEEEENS5_IJNSA_ILi128EEENSA_ILi64EEESF_EEENS_6half_tENS5_IJlSB_lEEESH_SI_NS4_8TiledMMAINS4_8MMA_AtomIJNS4_20SM100_MMA_F16BF16_SSISH_SH_fLi128ELi64ELNS4_4UMMA5MajorE0ELSN_0ELNSM_7ScaleInE0ELSO_0EEEEEENS4_6LayoutISC_NS5_IJNSA_ILi0EEESS_SS_EEEEENS5_IJNS4_10UnderscoreESV_SV_EEEEENS4_13SM90_TMA_LOADENS4_14ComposedLayoutINS4_7SwizzleILi3ELi4ELi3EEENS4_18smem_ptr_flag_bitsILi16EEENSR_INS5_IJNSA_ILi8EEESF_EEENS5_IJSF_SB_EEEEEEEvNS4_8identityESY_S18_vS19_EENS_8epilogue10collective18CollectiveEpilogueINS1B_23Sm100TmaWarpSpecializedILi3ELi2ELi32ELb1ELb0EEEJSG_NS5_IJNSR_ISE_SB_EENSR_INSA_ILi32EEESB_EEEEESH_SI_SH_SI_NS1B_6fusion15FusionCallbacksIS1F_NS1K_13LinCombEltActINS1B_6thread4SiLuESH_fSH_fLNS_15FloatRoundStyleE2EEESG_S1J_JEEENS4_5SM1004TMEM4LOAD26SM100_TMEM_LOAD_32dp32b32xESY_NSZ_INS10_ILi2ELi4ELi3EEES13_NSR_INS5_IJS14_S1H_EEENS5_IJS1H_SB_EEEEEEENS4_39AutoVectorizingCopyWithAssumedAlignmentILi128EEENS4_14SM90_TMA_STOREES20_S22_S22_EEEvvEEEEvNT_6ParamsE,@"STO_CUDA_ENTRY STV_DEFAULT"
_ZN7cutlass13device_kernelINS_4gemm6kernel13GemmUniversalIN4cute5tupleIJiiiiEEENS1_10collective13CollectiveMmaINS1_35MainloopSm100TmaUmmaWarpSpecializedILi8ELi2ELi4ENS5_IJNS4_1CILi1EEESB_SB_EEEEENS5_IJNSA_ILi128EEENSA_ILi64EEESF_EEENS_6half_tENS5_IJlSB_lEEESH_SI_NS4_8TiledMMAINS4_8MMA_AtomIJNS4_20SM100_MMA_F16BF16_SSISH_SH_fLi128ELi64ELNS4_4UMMA5MajorE0ELSN_0ELNSM_7ScaleInE0ELSO_0EEEEEENS4_6LayoutISC_NS5_IJNSA_ILi0EEESS_SS_EEEEENS5_IJNS4_10UnderscoreESV_SV_EEEEENS4_13SM90_TMA_LOADENS4_14ComposedLayoutINS4_7SwizzleILi3ELi4ELi3EEENS4_18smem_ptr_flag_bitsILi16EEENSR_INS5_IJNSA_ILi8EEESF_EEENS5_IJSF_SB_EEEEEEEvNS4_8identityESY_S18_vS19_EENS_8epilogue10collective18CollectiveEpilogueINS1B_23Sm100TmaWarpSpecializedILi3ELi2ELi32ELb1ELb0EEEJSG_NS5_IJNSR_ISE_SB_EENSR_INSA_ILi32EEESB_EEEEESH_SI_SH_SI_NS1B_6fusion15FusionCallbacksIS1F_NS1K_13LinCombEltActINS1B_6thread4SiLuESH_fSH_fLNS_15FloatRoundStyleE2EEESG_S1J_JEEENS4_5SM1004TMEM4LOAD26SM100_TMEM_LOAD_32dp32b32xESY_NSZ_INS10_ILi2ELi4ELi3EEES13_NSR_INS5_IJS14_S1H_EEENS5_IJS1H_SB_EEEEEEENS4_39AutoVectorizingCopyWithAssumedAlignmentILi128EEENS4_14SM90_TMA_STOREES20_S22_S22_EEEvvEEEEvNT_6ParamsE:
[----:B------:R-:W1:Y:S01]  /*0000*/  LDC R1, c[0x0][0x37c] ;  /* 0x0000df00ff017b82 */ /* 0x000e620000000800 */
[----:B------:R-:W2:Y:S01]  /*0010*/  S2R R153, SR_TID.X ;  /* 0x0000000000997919 */ /* 0x000ea20000002100 */
[----:B------:R-:W3:Y:S01]  /*0020*/  LDCU.64 UR6, c[0x0][0x890] ;  /* 0x00011200ff0677ac */ /* 0x000ee20008000a00 */
[----:B------:R-:W-:Y:S02]  /*0030*/  PRMT R132, RZ, 0x7610, R132 ;  /* 0x00007610ff847816 */ /* 0x000fe40000000084 */
[----:B------:R-:W-:Y:S01]  /*0040*/  ELECT P5, URZ, PT ;  /* 0x0000000000ff782f */ /* 0x000fe200038a0000 */
[----:B------:R-:W4:Y:S01]  /*0050*/  LDCU.64 UR38, c[0x0][0x358] ;  /* 0x00006b00ff2677ac */ /* 0x000f220008000a00 */
[----:B---3--:R-:W-:-:S04]  /*0060*/  UISETP.NE.U32.AND UP2, UPT, UR6, URZ, UPT ;  /* 0x000000ff0600728c */ /* 0x008fc8000bf45070 */
[----:B------:R-:W-:Y:S01]  /*0070*/  UISETP.NE.AND.EX UP2, UPT, UR7, URZ, UPT, UP2 ;  /* 0x000000ff0700728c */ /* 0x000fe2000bf45320 */
[----:B--2---:R-:W-:-:S05]  /*0080*/  SHF.R.U32.HI R156, RZ, 0x5, R153 ;  /* 0x00000005ff9c7819 */ /* 0x004fca0000011699 */
[----:B------:R-:W2:Y:S02]  /*0090*/  SHFL.IDX PT, R0, R156, RZ, 0x1f ;  /* 0x00001fff9c007589 */ /* 0x000ea400000e0000 */
[----:B--2---:R-:W-:Y:S01]  /*00a0*/  R2UR UR8, R0 ;  /* 0x00000000000872ca */ /* 0x004fe200000e0000 */
[----:B-1--4-:R-:W-:Y:S05]  /*00b0*/  BRA.U UP2, `(.L_x_0) ;  /* 0x00000001022c7547 */ /* 0x012fea000b800000 */
[----:B------:R-:W1:Y:S02]  /*00c0*/  LDCU.64 UR4, c[0x0][0x888] ;  /* 0x00011100ff0477ac */ /* 0x000e640008000a00 */
[----:B-1----:R-:W-:-:S04]  /*00d0*/  UISETP.NE.U32.AND UP0, UPT, UR4, URZ, UPT ;  /* 0x000000ff0400728c */ /* 0x002fc8000bf05070 */
[----:B------:R-:W-:-:S09]  /*00e0*/  UISETP.NE.AND.EX UP0, UPT, UR5, URZ, UPT, UP0 ;  /* 0x000000ff0500728c */ /* 0x000fd2000bf05300 */
[----:B------:R-:W-:Y:S05]  /*00f0*/  BRA.U !UP0, `(.L_x_1) ;  /* 0x0000000108107547 */ /* 0x000fea000b800000 */
[----:B------:R-:W1:Y:S02]  /*0100*/  LDC.64 R90, c[0x0][0x888] ;  /* 0x00022200ff5a7b82 */ /* 0x000e640000000a00 */
[----:B-1----:R1:W5:Y:S01]  /*0110*/  LDG.E R90, desc[UR38][R90.64] ;  /* 0x000000265a5a7981 */ /* 0x002362000c1e1900 */
[----:B------:R-:W-:Y:S01]  /*0120*/  HFMA2 R132, -RZ, RZ, 0, 5.9604644775390625e-08 ;  /* 0x00000001ff847431 */ /* 0x000fe200000001ff */
[----:B------:R-:W-:Y:S05]  /*0130*/  BRA `(.L_x_0) ;  /* 0x00000000000c7947 */ /* 0x000fea0003800000 */
.L_x_1:
[----:B------:R-:W1:Y:S01]  /*0140*/  LDCU UR4, c[0x0][0x880] ;  /* 0x00011000ff0477ac */ /* 0x000e620008000800 */
[----:B------:R-:W-:Y:S01]  /*0150*/  HFMA2 R132, -RZ, RZ, 0, 5.9604644775390625e-08 ;  /* 0x00000001ff847431 */ /* 0x000fe200000001ff */
[----:B-1----:R-:W-:-:S07]  /*0160*/  MOV R90, UR4 ;  /* 0x00000004005a7c02 */ /* 0x002fce0008000f00 */
.L_x_0:
[----:B------:R-:W2:Y:S02]  /*0170*/  LDCU.64 UR4, c[0x0][0x8b0] ;  /* 0x00011600ff0477ac */ /* 0x000ea40008000a00 */
[----:B--2---:R-:W-:-:S04]  /*0180*/  UISETP.NE.U32.AND UP0, UPT, UR4, URZ, UPT ;  /* 0x000000ff0400728c */ /* 0x004fc8000bf05070 */
[----:B------:R-:W-:-:S09]  /*0190*/  UISETP.NE.AND.EX UP0, UPT, UR5, URZ, UPT, UP0 ;  /* 0x000000ff0500728c */ /* 0x000fd2000bf05300 */
[----:B------:R-:W-:Y:S05]  /*01a0*/  BRA.U UP0, `(.L_x_2) ;  /* 0x0000000100247547 */ /* 0x000fea000b800000 */
[----:B------:R-:W2:Y:S02]  /*01b0*/  LDCU.64 UR4, c[0x0][0x8a8] ;  /* 0x00011500ff0477ac */ /* 0x000ea40008000a00 */
[----:B--2---:R-:W-:-:S04]  /*01c0*/  UISETP.NE.U32.AND UP0, UPT, UR4, URZ, UPT ;  /* 0x000000ff0400728c */ /* 0x004fc8000bf05070 */
[----:B------:R-:W-:-:S09]  /*01d0*/  UISETP.NE.AND.EX UP0, UPT, UR5, URZ, UPT, UP0 ;  /* 0x000000ff0500728c */ /* 0x000fd2000bf05300 */
[----:B------:R-:W-:Y:S05]  /*01e0*/  BRA.U !UP0, `(.L_x_3) ;  /* 0x00000001080c7547 */ /* 0x000fea000b800000 */
[----:B------:R-:W2:Y:S02]  /*01f0*/  LDC.64 R70, c[0x0][0x8a8] ;  /* 0x00022a00ff467b82 */ /* 0x000ea40000000a00 */
[----:B--2---:R2:W5:Y:S01]  /*0200*/  LDG.E R70, desc[UR38][R70.64] ;  /* 0x0000002646467981 */ /* 0x004562000c1e1900 */
[----:B------:R-:W-:Y:S05]  /*0210*/  BRA `(.L_x_2) ;  /* 0x0000000000087947 */ /* 0x000fea0003800000 */
.L_x_3:
[----:B------:R-:W2:Y:S02]  /*0220*/  LDCU UR4, c[0x0][0x8a0] ;  /* 0x00011400ff0477ac */ /* 0x000ea40008000800 */
[----:B--2---:R-:W-:Y:S02]  /*0230*/  MOV R70, UR4 ;  /* 0x0000000400467c02 */ /* 0x004fe40008000f00 */
.L_x_2:
[----:B------:R-:W-:Y:S01]  /*0240*/  IMAD.U32 R0, RZ, RZ, UR8 ;  /* 0x00000008ff007e24 */ /* 0x000fe2000f8e00ff */
[----:B------:R-:W-:Y:S04]  /*0250*/  BSSY.RECONVERGENT B0, `(.L_x_4) ;  /* 0x000000c000007945 */ /* 0x000fe80003800200 */
[C---:B------:R-:W-:Y:S02]  /*0260*/  ISETP.NE.OR P1, PT, R0.reuse, 0x1, !P5 ;  /* 0x000000010000780c */ /* 0x040fe40006f25670 */
[----:B------:R-:W-:-:S11]  /*0270*/  ISETP.NE.OR P0, PT, R0, 0x3, !P5 ;  /* 0x000000030000780c */ /* 0x000fd60006f05670 */
[----:B------:R-:W-:Y:S05]  /*0280*/  @P1 BRA `(.L_x_5) ;  /* 0x0000000000201947 */ /* 0x000fea0003800000 */
[----:B------:R-:W3:Y:S02]  /*0290*/  LDCU.64 UR4, c[0x0][0x348] ;  /* 0x00006900ff0477ac */ /* 0x000ee40008000a00 */
[----:B---3--:R-:W-:Y:S02]  /*02a0*/  UIADD3 UR10, UP1, UPT, UR4, 0x80, URZ ;  /* 0x00000080040a7890 */ /* 0x008fe4000ff3e0ff */
[----:B------:R-:W-:Y:S02]  /*02b0*/  UIADD3 UR4, UP0, UPT, UR4, 0x180, URZ ;  /* 0x0000018004047890 */ /* 0x000fe4000ff1e0ff */
[----:B------:R-:W-:Y:S02]  /*02c0*/  UIADD3.X UR11, UPT, UPT, URZ, UR5, URZ, UP1, !UPT ;  /* 0x00000005ff0b7290 */ /* 0x000fe40008ffe4ff */
[----:B------:R-:W-:-:S07]  /*02d0*/  UIADD3.X UR5, UPT, UPT, URZ, UR5, URZ, UP0, !UPT ;  /* 0x00000005ff057290 */ /* 0x000fce00087fe4ff */
[----:B------:R3:W-:Y:S02]  /*02e0*/  UTMACCTL.PF [UR10] ;  /* 0x000000000a0079b9 */ /* 0x0007e40008040000 */
[----:B------:R3:W-:Y:S02]  /*02f0*/  UTMACCTL.PF [UR4] ;  /* 0x00000000040079b9 */ /* 0x0007e40008040000 */
[----:B---3--:R-:W-:Y:S01]  /*0300*/  NOP ;  /* 0x0000000000007918 */ /* 0x008fe20000000000 */
.L_x_5:
[----:B------:R-:W-:Y:S05]  /*0310*/  BSYNC.RECONVERGENT B0 ;  /* 0x0000000000007941 */ /* 0x000fea0003800200 */
.L_x_4:
[----:B------:R-:W-:Y:S04]  /*0320*/  BSSY.RECONVERGENT B0, `(.L_x_6) ;  /* 0x000000a000007945 */ /* 0x000fe80003800200 */
        /* <DEDUP_REMOVED lines=9> */
.L_x_7:
[----:B------:R-:W-:Y:S05]  /*03c0*/  BSYNC.RECONVERGENT B0 ;  /* 0x0000000000007941 */ /* 0x000fea0003800200 */
.L_x_6:
[----:B------:R-:W3:Y:S01]  /*03d0*/  LDCU.64 UR4, c[0x0][0x888] ;  /* 0x00011100ff0477ac */ /* 0x000ee20008000a00 */
[----:B------:R-:W-:Y:S02]  /*03e0*/  UISETP.EQ.U32.AND UP1, UPT, UR6, URZ, UPT ;  /* 0x000000ff0600728c */ /* 0x000fe4000bf22070 */
[----:B------:R-:W-:Y:S02]  /*03f0*/  UPLOP3.LUT UP3, UPT, UPT, UPT, UPT, 0x40, 0x4 ;  /* 0x000000000004789c */ /* 0x000fe40003f6e870 */
[----:B---3--:R-:W-:-:S04]  /*0400*/  UISETP.NE.U32.AND UP0, UPT, UR4, URZ, UPT ;  /* 0x000000ff0400728c */ /* 0x008fc8000bf05070 */
[----:B------:R-:W-:-:S04]  /*0410*/  UISETP.NE.AND.EX UP0, UPT, UR5, URZ, UPT, UP0 ;  /* 0x000000ff0500728c */ /* 0x000fc8000bf05300 */
[----:B------:R-:W-:-:S04]  /*0420*/  UISETP.EQ.OR.EX UP4, UPT, UR7, URZ, !UP0, UP1 ;  /* 0x000000ff0700728c */ /* 0x000fc8000c782710 */
[----:B------:R-:W-:-:S05]  /*0430*/  UP2UR UR43, UPR, URZ, 0x10 ;  /* 0x00000010ff2b7883 */ /* 0x000fca0008000000 */
[----:B------:R-:W-:Y:S07]  /*0440*/  BRA.U !UP4, `(.L_x_8) ;  /* 0x000000010c147547 */ /* 0x000fee000b800000 */
[----:B------:R-:W-:Y:S01]  /*0450*/  PLOP3.LUT P1, PT, PT, PT, UP2, 0x80, 0x8 ;  /* 0x000000000008781c */ /* 0x000fe20003f2f028 */
[----:B------:R-:W-:-:S12]  /*0460*/  UPLOP3.LUT UP3, UPT, UPT, UPT, UP0, 0x40, 0x4 ;  /* 0x000000000004789c */ /* 0x000fd80003f6e800 */
[----:B-----5:R-:W-:-:S13]  /*0470*/  @!P1 FSETP.EQ.AND P0, PT, R90, RZ, PT ;  /* 0x000000ff5a00920b */ /* 0x020fda0003f02000 */
[----:B------:R-:W-:Y:S01]  /*0480*/  @!P1 VOTEU.ANY UP1, P0 ;  /* 0x0000000000ff9886 */ /* 0x000fe20000020100 */
[----:B------:R-:W-:-:S11]  /*0490*/  @!UP2 UPLOP3.LUT UP3, UPT, UPT, UPT, UP1, 0x80, 0x8 ;  /* 0x000000000008a89c */ /* 0x000fd60003f6f010 */
.L_x_8:
[----:B------:R-:W3:Y:S01]  /*04a0*/  SHFL.IDX PT, R2, R156, RZ, 0x1f ;  /* 0x00001fff9c027589 */ /* 0x000ee200000e0000 */
[----:B------:R-:W-:-:S04]  /*04b0*/  UISETP.NE.AND UP1, UPT, UR8, 0x2, UPT ;  /* 0x000000020800788c */ /* 0x000fc8000bf25270 */
[----:B------:R-:W-:Y:S01]  /*04c0*/  USEL UR5, URZ, 0x1, UP1 ;  /* 0x00000001ff057887 */ /* 0x000fe20008800000 */
[----:B---3--:R-:W-:-:S13]  /*04d0*/  ISETP.NE.AND P0, PT, R2, RZ, PT ;  /* 0x000000ff0200720c */ /* 0x008fda0003f05270 */
[----:B------:R-:W-:Y:S05]  /*04e0*/  @P0 BRA `(.L_x_9) ;  /* 0x0000000000680947 */ /* 0x000fea0003800000 */
[----:B------:R-:W3:Y:S01]  /*04f0*/  S2UR UR6, SR_CgaCtaId ;  /* 0x00000000000679c3 */ /* 0x000ee20000008800 */
[----:B------:R-:W-:Y:S01]  /*0500*/  UMOV UR7, 0x400 ;  /* 0x0000040000077882 */ /* 0x000fe20000000000 */
[----:B------:R-:W-:Y:S01]  /*0510*/  UMOV UR4, 0x1 ;  /* 0x0000000100047882 */ /* 0x000fe20000000000 */
[----:B------:R-:W-:Y:S01]  /*0520*/  ELECT P0, URZ, PT ;  /* 0x0000000000ff782f */ /* 0x000fe20003800000 */
[----:B------:R-:W-:-:S04]  /*0530*/  UIADD3 UR10, UPT, UPT, -UR4, 0x100000, URZ ;  /* 0x00100000040a7890 */ /* 0x000fc8000fffe1ff */
[----:B------:R-:W-:Y:S02]  /*0540*/  USHF.L.U32 UR11, UR10, 0xb, URZ ;  /* 0x0000000b0a0b7899 */ /* 0x000fe400080006ff */
[----:B------:R-:W-:Y:S02]  /*0550*/  USHF.L.U32 UR10, UR10, 0x1, URZ ;  /* 0x000000010a0a7899 */ /* 0x000fe400080006ff */
[----:B---3--:R-:W-:Y:S01]  /*0560*/  ULEA UR6, UR6, UR7, 0x18 ;  /* 0x0000000706067291 */ /* 0x008fe2000f8ec0ff */
[----:B------:R-:W3:Y:S11]  /*0570*/  FENCE.VIEW.ASYNC.S ;  /* 0x00000000000073c6 */ /* 0x000ef60000000000 */
[----:B---3--:R3:W4:Y:S01]  /*0580*/  SYNCS.EXCH.64 URZ, [UR6], UR10 ;  /* 0x0000000a06ff75b2 */ /* 0x0087220008000100 */
[----:B------:R3:W1:Y:S01]  /*0590*/  SYNCS.EXCH.64 URZ, [UR6+0x40], UR10 ;  /* 0x0000400a06ff75b2 */ /* 0x0006620008000100 */
        /* <DEDUP_REMOVED lines=13> */
[----:B------:R3:W1:Y:S02]  /*0670*/  SYNCS.EXCH.64 URZ, [UR6+0x78], UR10 ;  /* 0x0000780a06ff75b2 */ /* 0x0006640008000100 */
[----:B---3--:R-:W-:Y:S01]  /*0680*/  NOP ;  /* 0x0000000000007918 */ /* 0x008fe20000000000 */
.L_x_9:
[----:B------:R-:W3:Y:S01]  /*0690*/  SHFL.IDX PT, R2, R156, RZ, 0x1f ;  /* 0x00001fff9c027589 */ /* 0x000ee200000e0000 */
[----:B------:R-:W-:Y:S01]  /*06a0*/  NOP ;  /* 0x0000000000007918 */ /* 0x000fe20000000000 */
[----:B---3--:R-:W-:-:S13]  /*06b0*/  ISETP.NE.AND P0, PT, R2, 0x1, PT ;  /* 0x000000010200780c */ /* 0x008fda0003f05270 */
[----:B------:R-:W-:Y:S05]  /*06c0*/  @P0 BRA `(.L_x_10) ;  /* 0x0000000000500947 */ /* 0x000fea0003800000 */
[----:B------:R-:W3:Y:S01]  /*06d0*/  S2UR UR7, SR_CgaCtaId ;  /* 0x00000000000779c3 */ /* 0x000ee20000008800 */
[----:B------:R-:W-:Y:S01]  /*06e0*/  UMOV UR9, 0x400 ;  /* 0x0000040000097882 */ /* 0x000fe20000000000 */
[----:B------:R-:W-:Y:S01]  /*06f0*/  UMOV UR6, 0x20 ;  /* 0x0000002000067882 */ /* 0x000fe20000000000 */
[----:B------:R-:W-:Y:S01]  /*0700*/  UMOV UR4, 0x80 ;  /* 0x0000008000047882 */ /* 0x000fe20000000000 */
[----:B------:R-:W-:-:S04]  /*0710*/  UIADD3 UR10, UPT, UPT, -UR6, 0x100000, URZ ;  /* 0x00100000060a7890 */ /* 0x000fc8000fffe1ff */
[----:B------:R-:W-:Y:S02]  /*0720*/  USHF.L.U32 UR11, UR10, 0xb, URZ ;  /* 0x0000000b0a0b7899 */ /* 0x000fe400080006ff */
[----:B------:R-:W-:Y:S02]  /*0730*/  USHF.L.U32 UR10, UR10, 0x1, URZ ;  /* 0x000000010a0a7899 */ /* 0x000fe400080006ff */
[----:B------:R-:W-:-:S04]  /*0740*/  UIADD3 UR12, UPT, UPT, -UR4, 0x100000, URZ ;  /* 0x00100000040c7890 */ /* 0x000fc8000fffe1ff */
[----:B------:R-:W-:Y:S02]  /*0750*/  USHF.L.U32 UR13, UR12, 0xb, URZ ;  /* 0x0000000b0c0d7899 */ /* 0x000fe400080006ff */
[----:B------:R-:W-:Y:S01]  /*0760*/  USHF.L.U32 UR12, UR12, 0x1, URZ ;  /* 0x000000010c0c7899 */ /* 0x000fe200080006ff */
[----:B------:R-:W-:Y:S01]  /*0770*/  ELECT P0, URZ, PT ;  /* 0x0000000000ff782f */ /* 0x000fe20003800000 */
[----:B---3--:R-:W-:Y:S01]  /*0780*/  ULEA UR7, UR7, UR9, 0x18 ;  /* 0x0000000907077291 */ /* 0x008fe2000f8ec0ff */
[----:B------:R-:W3:Y:S11]  /*0790*/  FENCE.VIEW.ASYNC.S ;  /* 0x00000000000073c6 */ /* 0x000ef60000000000 */
[----:B---3--:R3:W1:Y:S01]  /*07a0*/  SYNCS.EXCH.64 URZ, [UR7+0x80], UR10 ;  /* 0x0000800a07ff75b2 */ /* 0x0086620008000100 */
[----:B------:R3:W1:Y:S01]  /*07b0*/  SYNCS.EXCH.64 URZ, [UR7+0x98], UR12 ;  /* 0x0000980c07ff75b2 */ /* 0x0006620008000100 */
[----:B------:R3:W1:Y:S01]  /*07c0*/  SYNCS.EXCH.64 URZ, [UR7+0x88], UR10 ;  /* 0x0000880a07ff75b2 */ /* 0x0006620008000100 */
[----:B------:R3:W1:Y:S01]  /*07d0*/  SYNCS.EXCH.64 URZ, [UR7+0xa0], UR12 ;  /* 0x0000a00c07ff75b2 */ /* 0x0006620008000100 */
[----:B------:R3:W1:Y:S01]  /*07e0*/  SYNCS.EXCH.64 URZ, [UR7+0x90], UR10 ;  /* 0x0000900a07ff75b2 */ /* 0x0006620008000100 */
[----:B------:R3:W1:Y:S01]  /*07f0*/  SYNCS.EXCH.64 URZ, [UR7+0xa8], UR12 ;  /* 0x0000a80c07ff75b2 */ /* 0x0006620008000100 */
[----:B------:R-:W-:Y:S01]  /*0800*/  NOP ;  /* 0x0000000000007918 */ /* 0x000fe20000000000 */
.L_x_10:
[----:B------:R-:W2:Y:S01]  /*0810*/  SHFL.IDX PT, R2, R156, RZ, 0x1f ;  /* 0x00001fff9c027589 */ /* 0x000ea200000e0000 */
[----:B------:R-:W-:Y:S01]  /*0820*/  NOP ;  /* 0x0000000000007918 */ /* 0x000fe20000000000 */
[----:B--2---:R-:W-:-:S13]  /*0830*/  ISETP.NE.AND P0, PT, R2, 0x3, PT ;  /* 0x000000030200780c */ /* 0x004fda0003f05270 */
[----:B------:R-:W-:Y:S05]  /*0840*/  @P0 BRA `(.L_x_11) ;  /* 0x0000000000300947 */ /* 0x000fea0003800000 */
[----:B------:R-:W2:Y:S01]  /*0850*/  S2UR UR6, SR_CgaCtaId ;  /* 0x00000000000679c3 */ /* 0x000ea20000008800 */
[----:B---3--:R-:W-:Y:S01]  /*0860*/  UMOV UR7, 0x400 ;  /* 0x0000040000077882 */ /* 0x008fe20000000000 */
[----:B------:R-:W-:Y:S01]  /*0870*/  UMOV UR4, 0x20 ;  /* 0x0000002000047882 */ /* 0x000fe20000000000 */
[----:B------:R-:W-:Y:S01]  /*0880*/  ELECT P0, URZ, PT ;  /* 0x0000000000ff782f */ /* 0x000fe20003800000 */
[----:B------:R-:W-:-:S04]  /*0890*/  UIADD3 UR10, UPT, UPT, -UR4, 0x100000, URZ ;  /* 0x00100000040a7890 */ /* 0x000fc8000fffe1ff */
[----:B------:R-:W-:Y:S02]  /*08a0*/  USHF.L.U32 UR11, UR10, 0xb, URZ ;  /* 0x0000000b0a0b7899 */ /* 0x000fe400080006ff */
[----:B------:R-:W-:Y:S02]  /*08b0*/  USHF.L.U32 UR10, UR10, 0x1, URZ ;  /* 0x000000010a0a7899 */ /* 0x000fe400080006ff */
[----:B--2---:R-:W-:Y:S01]  /*08c0*/  ULEA UR6, UR6, UR7, 0x18 ;  /* 0x0000000706067291 */ /* 0x004fe2000f8ec0ff */
[----:B------:R-:W2:Y:S11]  /*08d0*/  FENCE.VIEW.ASYNC.S ;  /* 0x00000000000073c6 */ /* 0x000eb60000000000 */
[----:B--2---:R2:W3:Y:S01]  /*08e0*/  SYNCS.EXCH.64 URZ, [UR6+0xb0], UR10 ;  /* 0x0000b00a06ff75b2 */ /* 0x0044e20008000100 */
[----:B------:R2:W1:Y:S01]  /*08f0*/  SYNCS.EXCH.64 URZ, [UR6+0xb8], UR10 ;  /* 0x0000b80a06ff75b2 */ /* 0x0004620008000100 */
[----:B------:R-:W-:Y:S01]  /*0900*/  NOP ;  /* 0x0000000000007918 */ /* 0x000fe20000000000 */
.L_x_11:
[----:B------:R-:W4:Y:S01]  /*0910*/  SHFL.IDX PT, R2, R156, RZ, 0x1f ;  /* 0x00001fff9c027589 */ /* 0x000f2200000e0000 */
[----:B------:R-:W-:Y:S01]  /*0920*/  NOP ;  /* 0x0000000000007918 */ /* 0x000fe20000000000 */
[----:B----4-:R-:W-:-:S13]  /*0930*/  ISETP.NE.AND P0, PT, R2, 0x4, PT ;  /* 0x000000040200780c */ /* 0x010fda0003f05270 */
[----:B------:R-:W-:Y:S05]  /*0940*/  @P0 BRA `(.L_x_12) ;  /* 0x00000000004c0947 */ /* 0x000fea0003800000 */
[----:B--2---:R-:W2:Y:S01]  /*0950*/  S2UR UR6, SR_CgaCtaId ;  /* 0x00000000000679c3 */ /* 0x004ea20000008800 */
[----:B------:R-:W-:Y:S01]  /*0960*/  UMOV UR9, 0xe0 ;  /* 0x000000e000097882 */ /* 0x000fe20000000000 */
[----:B---3--:R-:W-:Y:S01]  /*0970*/  UMOV UR7, 0x400 ;  /* 0x0000040000077882 */ /* 0x008fe20000000000 */
[----:B------:R-:W-:Y:S01]  /*0980*/  USEL UR9, UR9, 0x100, UP3 ;  /* 0x0000010009097887 */ /* 0x000fe20009800000 */
[----:B------:R-:W-:Y:S01]  /*0990*/  UMOV UR4, 0x1 ;  /* 0x0000000100047882 */ /* 0x000fe20000000000 */
[----:B------:R-:W-:Y:S01]  /*09a0*/  ELECT P0, URZ, PT ;  /* 0x0000000000ff782f */ /* 0x000fe20003800000 */
[----:B------:R-:W-:-:S04]  /*09b0*/  UIADD3 UR10, UPT, UPT, -UR4, 0x100000, URZ ;  /* 0x00100000040a7890 */ /* 0x000fc8000fffe1ff */
[----:B------:R-:W-:Y:S02]  /*09c0*/  USHF.L.U32 UR11, UR10, 0xb, URZ ;  /* 0x0000000b0a0b7899 */ /* 0x000fe400080006ff */
[----:B------:R-:W-:Y:S02]  /*09d0*/  USHF.L.U32 UR10, UR10, 0x1, URZ ;  /* 0x000000010a0a7899 */ /* 0x000fe400080006ff */
[----:B------:R-:W-:-:S04]  /*09e0*/  UIADD3 UR12, UPT, UPT, -UR9, 0x100000, URZ ;  /* 0x00100000090c7890 */ /* 0x000fc8000fffe1ff */
[----:B------:R-:W-:Y:S02]  /*09f0*/  USHF.L.U32 UR13, UR12, 0xb, URZ ;  /* 0x0000000b0c0d7899 */ /* 0x000fe400080006ff */
[----:B------:R-:W-:Y:S02]  /*0a00*/  USHF.L.U32 UR12, UR12, 0x1, URZ ;  /* 0x000000010c0c7899 */ /* 0x000fe400080006ff */
[----:B--2---:R-:W-:Y:S01]  /*0a10*/  ULEA UR6, UR6, UR7, 0x18 ;  /* 0x0000000706067291 */ /* 0x004fe2000f8ec0ff */
[----:B------:R-:W2:Y:S11]  /*0a20*/  FENCE.VIEW.ASYNC.S ;  /* 0x00000000000073c6 */ /* 0x000eb60000000000 */
[----:B--2---:R4:W2:Y:S01]  /*0a30*/  SYNCS.EXCH.64 URZ, [UR6+0xc0], UR10 ;  /* 0x0000c00a06ff75b2 */ /* 0x0048a20008000100 */
[----:B------:R4:W3:Y:S01]  /*0a40*/  SYNCS.EXCH.64 URZ, [UR6+0xd0], UR12 ;  /* 0x0000d00c06ff75b2 */ /* 0x0008e20008000100 */
[----:B------:R4:W1:Y:S01]  /*0a50*/  SYNCS.EXCH.64 URZ, [UR6+0xc8], UR10 ;  /* 0x0000c80a06ff75b2 */ /* 0x0008620008000100 */
[----:B------:R4:W1:Y:S02]  /*0a60*/  SYNCS.EXCH.64 URZ, [UR6+0xd8], UR12 ;  /* 0x0000d80c06ff75b2 */ /* 0x0008640008000100 */
[----:B----4-:R-:W-:Y:S01]  /*0a70*/  NOP ;  /* 0x0000000000007918 */ /* 0x010fe20000000000 */
.L_x_12:
[----:B------:R-:W4:Y:S01]  /*0a80*/  SHFL.IDX PT, R2, R156, RZ, 0x1f ;  /* 0x00001fff9c027589 */ /* 0x000f2200000e0000 */
[----:B------:R-:W-:Y:S01]  /*0a90*/  NOP ;  /* 0x0000000000007918 */ /* 0x000fe20000000000 */
[----:B----4-:R-:W-:-:S13]  /*0aa0*/  ISETP.NE.AND P0, PT, R2, 0x5, PT ;  /* 0x000000050200780c */ /* 0x010fda0003f05270 */
[----:B------:R-:W-:Y:S05]  /*0ab0*/  @P0 BRA `(.L_x_13) ;  /* 0x0000000000580947 */ /* 0x000fea0003800000 */
[----:B---3--:R-:W3:Y:S01]  /*0ac0*/  S2UR UR7, SR_CgaCtaId ;  /* 0x00000000000779c3 */ /* 0x008ee20000008800 */
[----:B------:R-:W-:Y:S01]  /*0ad0*/  UMOV UR9, 0x400 ;  /* 0x0000040000097882 */ /* 0x000fe20000000000 */
[----:B--2---:R-:W-:Y:S01]  /*0ae0*/  UMOV UR6, 0x1 ;  /* 0x0000000100067882 */ /* 0x004fe20000000000 */
        /* <DEDUP_REMOVED lines=9> */
[----:B------:R-:W2:Y:S11]  /*0b80*/  FENCE.VIEW.ASYNC.S ;  /* 0x00000000000073c6 */ /* 0x000eb60000000000 */
[----:B--2---:R4:W2:Y:S01]  /*0b90*/  SYNCS.EXCH.64 URZ, [UR7+0xe0], UR10 ;  /* 0x0000e00a07ff75b2 */ /* 0x0048a20008000100 */
[----:B------:R4:W3:Y:S01]  /*0ba0*/  SYNCS.EXCH.64 URZ, [UR7+0x100], UR12 ;  /* 0x0001000c07ff75b2 */ /* 0x0008e20008000100 */
[----:B------:R4:W1:Y:S01]  /*0bb0*/  SYNCS.EXCH.64 URZ, [UR7+0xe8], UR10 ;  /* 0x0000e80a07ff75b2 */ /* 0x0008620008000100 */
[----:B------:R4:W1:Y:S01]  /*0bc0*/  SYNCS.EXCH.64 URZ, [UR7+0x108], UR12 ;  /* 0x0001080c07ff75b2 */ /* 0x0008620008000100 */
[----:B------:R4:W1:Y:S01]  /*0bd0*/  SYNCS.EXCH.64 URZ, [UR7+0xf0], UR10 ;  /* 0x0000f00a07ff75b2 */ /* 0x0008620008000100 */
[----:B------:R4:W1:Y:S01]  /*0be0*/  SYNCS.EXCH.64 URZ, [UR7+0x110], UR12 ;  /* 0x0001100c07ff75b2 */ /* 0x0008620008000100 */
[----:B------:R4:W1:Y:S01]  /*0bf0*/  SYNCS.EXCH.64 URZ, [UR7+0xf8], UR10 ;  /* 0x0000f80a07ff75b2 */ /* 0x0008620008000100 */
[----:B------:R4:W1:Y:S02]  /*0c00*/  SYNCS.EXCH.64 URZ, [UR7+0x118], UR12 ;  /* 0x0001180c07ff75b2 */ /* 0x0008640008000100 */
[----:B----4-:R-:W-:Y:S01]  /*0c10*/  NOP ;  /* 0x0000000000007918 */ /* 0x010fe20000000000 */
.L_x_13:
[----:B------:R-:W4:Y:S01]  /*0c20*/  SHFL.IDX PT, R2, R156, RZ, 0x1f ;  /* 0x00001fff9c027589 */ /* 0x000f2200000e0000 */
[----:B------:R-:W-:Y:S01]  /*0c30*/  NOP ;  /* 0x0000000000007918 */ /* 0x000fe20000000000 */
[----:B----4-:R-:W-:-:S13]  /*0c40*/  ISETP.NE.AND P0, PT, R2, 0x3, PT ;  /* 0x000000030200780c */ /* 0x010fda0003f05270 */
[----:B------:R-:W-:Y:S05]  /*0c50*/  @P0 BRA `(.L_x_14) ;  /* 0x0000000000380947 */ /* 0x000fea0003800000 */
[----:B--2---:R-:W2:Y:S01]  /*0c60*/  S2UR UR6, SR_CgaCtaId ;  /* 0x00000000000679c3 */ /* 0x004ea20000008800 */
        /* <DEDUP_REMOVED lines=13> */
.L_x_14:
[----:B--2---:R-:W2:Y:S01]  /*0d40*/  S2UR UR6, SR_CTAID.X ;  /* 0x00000000000679c3 */ /* 0x004ea20000002500 */
[----:B------:R-:W-:-:S05]  /*0d50*/  CS2R.32 R115, SR_CgaSize ;  /* 0x0000000000737805 */ /* 0x000fca0000008a00 */
[----:B------:R-:W-:-:S05]  /*0d60*/  IMAD R115, R115, -0xa0, RZ ;  /* 0xffffff6073737824 */ /* 0x000fca00078e02ff */
[----:B------:R-:W-:-:S14]  /*0d70*/  R2UR UR9, R115 ;  /* 0x00000000730972ca */ /* 0x000fdc00000e0000 */
[----:B------:R-:W4:Y:S01]  /*0d80*/  LDCU UR9, c[0x0][UR9+0x2b0] ;  /* 0x00005600090977ac */ /* 0x000f220008000800 */
[----:B------:R-:W-:Y:S01]  /*0d90*/  NOP ;  /* 0x0000000000007918 */ /* 0x000fe20000000000 */
[----:B------:R-:W-:-:S05]  /*0da0*/  CS2R.32 R115, SR_CgaSize ;  /* 0x0000000000737805 */ /* 0x000fca0000008a00 */
[----:B------:R-:W-:-:S05]  /*0db0*/  IMAD R115, R115, -0xa0, RZ ;  /* 0xffffff6073737824 */ /* 0x000fca00078e02ff */
[----:B---3--:R-:W-:-:S14]  /*0dc0*/  R2UR UR7, R115 ;  /* 0x00000000730772ca */ /* 0x008fdc00000e0000 */
[----:B------:R-:W3:Y:S01]  /*0dd0*/  LDCU UR7, c[0x0][UR7+0x2b4] ;  /* 0x00005680070777ac */ /* 0x000ee20008000800 */
[----:B------:R-:W1:Y:S08]  /*0de0*/  S2UR UR4, SR_CTAID.Y ;  /* 0x00000000000479c3 */ /* 0x000e700000002600 */
[----:B------:R-:W3:Y:S01]  /*0df0*/  LDC R10, c[0x0][0xb24] ;  /* 0x0002c900ff0a7b82 */ /* 0x000ee20000000800 */
[----:B--2---:R-:W-:-:S02]  /*0e00*/  I2FP.F32.U32 R115, UR6 ;  /* 0x0000000600737c45 */ /* 0x004fc40008201000 */
[----:B------:R-:W-:-:S05]  /*0e10*/  CS2R.32 R3, SR_CgaSize ;  /* 0x0000000000037805 */ /* 0x000fca0000008a00 */
[----:B------:R-:W-:-:S06]  /*0e20*/  IMAD R3, R3, -0xa0, RZ ;  /* 0xffffff6003037824 */ /* 0x000fcc00078e02ff */
[----:B------:R-:W2:Y:S01]  /*0e30*/  LDC R3, c[0x0][R3+0x2a0] ;  /* 0x0000a80003037b82 */ /* 0x000ea20000000800 */
[----:B------:R-:W-:Y:S01]  /*0e40*/  MOV R22, UR6 ;  /* 0x0000000600167c02 */ /* 0x000fe20008000f00 */
[----:B----4-:R-:W-:Y:S01]  /*0e50*/  FMUL R115, R115, UR9 ;  /* 0x0000000973737c20 */ /* 0x010fe20008400000 */
[----:B-1----:R-:W-:Y:S02]  /*0e60*/  I2FP.F32.U32 R114, UR4 ;  /* 0x0000000400727c45 */ /* 0x002fe40008201000 */
[----:B------:R-:W-:-:S05]  /*0e70*/  CS2R.32 R2, SR_CgaSize ;  /* 0x0000000000027805 */ /* 0x000fca0000008a00 */
[----:B------:R-:W-:-:S06]  /*0e80*/  IMAD R2, R2, -0xa0, RZ ;  /* 0xffffff6002027824 */ /* 0x000fcc00078e02ff */
[----:B------:R-:W1:Y:S01]  /*0e90*/  LDC R2, c[0x0][R2+0x2a4] ;  /* 0x0000a90002027b82 */ /* 0x000e620000000800 */
[----:B------:R-:W-:Y:S01]  /*0ea0*/  MOV R23, UR4 ;  /* 0x0000000400177c02 */ /* 0x000fe20008000f00 */
[----:B------:R-:W4:Y:S01]  /*0eb0*/  F2I.U32.TRUNC.NTZ R115, R115 ;  /* 0x0000007300737305 */ /* 0x000f22000020f000 */
[----:B---3--:R-:W-:-:S05]  /*0ec0*/  FMUL R114, R114, UR7 ;  /* 0x0000000772727c20 */ /* 0x008fca0008400000 */
[----:B------:R-:W-:Y:S01]  /*0ed0*/  BAR.SYNC.DEFER_BLOCKING 0x0 ;  /* 0x0000000000007b1d */ /* 0x000fe20000010000 */
[----:B------:R-:W-:-:S05]  /*0ee0*/  ISETP.GE.AND P0, PT, R10, 0x1, PT ;  /* 0x000000010a00780c */ /* 0x000fca0003f06270 */
[----:B------:R-:W3:Y:S02]  /*0ef0*/  F2I.U32.TRUNC.NTZ R114, R114 ;  /* 0x0000007200727305 */ /* 0x000ee4000020f000 */
[----:B------:R-:W1:Y:S01]  /*0f00*/  S2UR UR36, SR_CTAID.Z ;  /* 0x00000000002479c3 */ /* 0x000e620000002700 */
[----:B----4-:R-:W-:-:S05]  /*0f10*/  IADD3 R115, PT, PT, -R115, RZ, RZ ;  /* 0x000000ff73737210 */ /* 0x010fca0007ffe1ff */
[----:B--2---:R-:W-:Y:S01]  /*0f20*/  IMAD R115, R3, R115, UR6 ;  /* 0x0000000603737e24 */ /* 0x004fe2000f8e0273 */
[----:B---3--:R-:W-:-:S05]  /*0f30*/  IADD3 R114, PT, PT, -R114, RZ, RZ ;  /* 0x000000ff72727210 */ /* 0x008fca0007ffe1ff */
[----:B-1----:R-:W-:Y:S01]  /*0f40*/  IMAD R114, R2, R114, UR4 ;  /* 0x0000000402727e24 */ /* 0x002fe2000f8e0272 */
[----:B------:R-:W-:Y:S06]  /*0f50*/  @!P0 BRA `(.L_x_15) ;  /* 0x0000000000b88947 */ /* 0x000fec0003800000 */
[----:B------:R-:W1:Y:S01]  /*0f60*/  LDC.64 R4, c[0x0][0xb18] ;  /* 0x0002c600ff047b82 */ /* 0x000e620000000a00 */
[----:B------:R-:W-:-:S07]  /*0f70*/  ISETP.NE.AND P0, PT, R10, 0x1, PT ;  /* 0x000000010a00780c */ /* 0x000fce0003f05270 */
[----:B------:R-:W2:Y:S08]  /*0f80*/  LDC R9, c[0x0][0xb0c] ;  /* 0x0002c300ff097b82 */ /* 0x000eb00000000800 */
[----:B------:R-:W3:Y:S08]  /*0f90*/  LDC R12, c[0x0][0x370] ;  /* 0x0000dc00ff0c7b82 */ /* 0x000ef00000000800 */
[----:B------:R-:W4:Y:S01]  /*0fa0*/  LDC R11, c[0x0][0x374] ;  /* 0x0000dd00ff0b7b82 */ /* 0x000f220000000800 */
[----:B-1----:R-:W-:-:S07]  /*0fb0*/  ISETP.NE.AND P1, PT, R4, 0x1, PT ;  /* 0x000000010400780c */ /* 0x002fce0003f25270 */
[----:B------:R-:W3:Y:S01]  /*0fc0*/  LDC.64 R6, c[0x0][0xb10] ;  /* 0x0002c400ff067b82 */ /* 0x000ee20000000a00 */
[----:B--2---:R-:W-:-:S07]  /*0fd0*/  ISETP.NE.AND P2, PT, R9, 0x1, PT ;  /* 0x000000010900780c */ /* 0x004fce0003f45270 */
[----:B------:R-:W1:Y:S08]  /*0fe0*/  LDC R8, c[0x0][0xb20] ;  /* 0x0002c800ff087b82 */ /* 0x000e700000000800 */
[----:B------:R-:W2:Y:S01]  /*0ff0*/  LDC.64 R2, c[0x0][0xb28] ;  /* 0x0002ca00ff027b82 */ /* 0x000ea20000000a00 */
[----:B----4-:R-:W-:-:S04]  /*1000*/  IMAD.HI.U32 R13, R11, R5, RZ ;  /* 0x000000050b0d7227 */ /* 0x010fc800078e00ff */
[----:B------:R-:W-:-:S04]  /*1010*/  IMAD.HI.U32 R5, R23, R5, RZ ;  /* 0x0000000517057227 */ /* 0x000fc800078e00ff */
[----:B---3--:R-:W-:-:S05]  /*1020*/  IMAD.HI.U32 R14, R12, R6, RZ ;  /* 0x000000060c0e7227 */ /* 0x008fca00078e00ff */
[-C--:B------:R-:W-:Y:S01]  /*1030*/  @P2 SHF.R.U32.HI R12, RZ, R7.reuse, R14 ;  /* 0x00000007ff0c2219 */ /* 0x080fe2000001160e */
[C---:B------:R-:W-:Y:S01]  /*1040*/  IMAD.HI.U32 R14, R22.reuse, R6, RZ ;  /* 0x00000006160e7227 */ /* 0x040fe200078e00ff */
[-C--:B-1----:R-:W-:Y:S02]  /*1050*/  @P1 SHF.R.U32.HI R11, RZ, R8.reuse, R13 ;  /* 0x00000008ff0b1219 */ /* 0x082fe4000001160d */
[----:B------:R-:W-:Y:S02]  /*1060*/  SHF.R.U32.HI R5, RZ, R8, R5 ;  /* 0x00000008ff057219 */ /* 0x000fe40000011605 */
[----:B------:R-:W-:Y:S02]  /*1070*/  SHF.R.U32.HI R14, RZ, R7, R14 ;  /* 0x00000007ff0e7219 */ /* 0x000fe4000001160e */
[----:B------:R-:W-:Y:S01]  /*1080*/  SEL R5, R23, R5, !P1 ;  /* 0x0000000517057207 */ /* 0x000fe20004800000 */
[----:B--2---:R-:W-:Y:S01]  /*1090*/  IMAD.HI.U32 R13, R11, R2, RZ ;  /* 0x000000020b0d7227 */ /* 0x004fe200078e00ff */
[----:B------:R-:W-:-:S03]  /*10a0*/  SEL R14, R22, R14, !P2 ;  /* 0x0000000e160e7207 */ /* 0x000fc60005000000 */
[----:B------:R-:W-:Y:S01]  /*10b0*/  IMAD.HI.U32 R6, R12, R2, RZ ;  /* 0x000000020c067227 */ /* 0x000fe200078e00ff */
[----:B------:R-:W-:-:S04]  /*10c0*/  @P0 SHF.R.U32.HI R11, RZ, R3, R13 ;  /* 0x00000003ff0b0219 */ /* 0x000fc8000001160d */
[----:B------:R-:W-:Y:S01]  /*10d0*/  @P0 SHF.R.U32.HI R12, RZ, R3, R6 ;  /* 0x00000003ff0c0219 */ /* 0x000fe20000011606 */
[----:B------:R-:W-:-:S04]  /*10e0*/  IMAD R11, R11, R10, RZ ;  /* 0x0000000a0b0b7224 */ /* 0x000fc800078e02ff */
[----:B------:R-:W-:Y:S01]  /*10f0*/  IMAD R6, R12, R10, RZ ;  /* 0x0000000a0c067224 */ /* 0x000fe200078e02ff */
[----:B------:R-:W-:-:S04]  /*1100*/  ISETP.GE.AND P1, PT, R5, R11, PT ;  /* 0x0000000b0500720c */ /* 0x000fc80003f26270 */
[----:B------:R-:W-:Y:S01]  /*1110*/  ISETP.GE.OR P1, PT, R14, R6, P1 ;  /* 0x000000060e00720c */ /* 0x000fe20000f26670 */
[----:B------:R-:W-:-:S05]  /*1120*/  IMAD.HI.U32 R6, R5, R2, RZ ;  /* 0x0000000205067227 */ /* 0x000fca00078e00ff */
[----:B------:R-:W-:-:S04]  /*1130*/  SHF.R.U32.HI R6, RZ, R3, R6 ;  /* 0x00000003ff067219 */ /* 0x000fc80000011606 */
[----:B------:R-:W-:-:S03]  /*1140*/  SEL R6, R5, R6, !P0 ;  /* 0x0000000605067207 */ /* 0x000fc60004000000 */
[----:B------:R-:W-:Y:S01]  /*1150*/  @!P1 IMAD.HI.U32 R7, R14, R2, RZ ;  /* 0x000000020e079227 */ /* 0x000fe200078e00ff */
[----:B------:R-:W-:-:S04]  /*1160*/  IADD3 R2, PT, PT, -R6, RZ, RZ ;  /* 0x000000ff06027210 */ /* 0x000fc80007ffe1ff */
[----:B------:R-:W-:Y:S01]  /*1170*/  @!P1 SHF.R.U32.HI R3, RZ, R3, R7 ;  /* 0x00000003ff039219 */ /* 0x000fe20000011607 */
[----:B------:R-:W-:Y:S01]  /*1180*/  IMAD R2, R10, R2, R5 ;  /* 0x000000020a027224 */ /* 0x000fe200078e0205 */
[----:B------:R-:W-:Y:S02]  /*1190*/  IADD3 R7, PT, PT, -R5, RZ, RZ ;  /* 0x000000ff05077210 */ /* 0x000fe40007ffe1ff */
[----:B------:R-:W-:-:S03]  /*11a0*/  @!P1 SEL R3, R14, R3, !P0 ;  /* 0x000000030e039207 */ /* 0x000fc60004000000 */
[----:B------:R-:W-:Y:S02]  /*11b0*/  IMAD R7, R4, R7, R23 ;  /* 0x0000000704077224 */ /* 0x000fe400078e0217 */
[--C-:B------:R-:W-:Y:S02]  /*11c0*/  @!P1 IMAD.IADD R6, R6, 0x1, -R3.reuse ;  /* 0x0000000106069824 */ /* 0x100fe400078e0a03 */
[----:B------:R-:W-:Y:S01]  /*11d0*/  @!P1 IMAD R3, R2, R12, R3 ;  /* 0x0000000c02039224 */ /* 0x000fe200078e0203 */
[----:B------:R-:W-:Y:S01]  /*11e0*/  IADD3 R2, PT, PT, -R14, RZ, RZ ;  /* 0x000000ff0e027210 */ /* 0x000fe20007ffe1ff */
[----:B------:R-:W-:Y:S02]  /*11f0*/  @!P1 IMAD R5, R6, R10, R14 ;  /* 0x0000000a06059224 */ /* 0x000fe400078e020e */
[----:B------:R-:W-:Y:S02]  /*1200*/  @!P1 IMAD.MOV.U32 R14, RZ, RZ, R3 ;  /* 0x000000ffff0e9224 */ /* 0x000fe400078e0003 */
[----:B------:R-:W-:-:S02]  /*1210*/  IMAD R2, R9, R2, R22 ;  /* 0x0000000209027224 */ /* 0x000fc400078e0216 */
[----:B------:R-:W-:Y:S02]  /*1220*/  IMAD R23, R5, R4, R7 ;  /* 0x0000000405177224 */ /* 0x000fe400078e0207 */
[----:B------:R-:W-:Y:S02]  /*1230*/  IMAD R22, R14, R9, R2 ;  /* 0x000000090e167224 */ /* 0x000fe400078e0202 */
.L_x_15:
[----:B------:R-:W1:Y:S01]  /*1240*/  LDCU UR6, c[0x0][0xb30] ;  /* 0x00016600ff0677ac */ /* 0x000e620008000800 */
[----:B------:R-:W2:Y:S08]  /*1250*/  S2UR UR4, SR_CgaCtaId ;  /* 0x00000000000479c3 */ /* 0x000eb00000008800 */
[----:B------:R-:W3:Y:S01]  /*1260*/  LDC R65, c[0x0][0xb24] ;  /* 0x0002c900ff417b82 */ /* 0x000ee20000000800 */
[----:B-1----:R-:W-:-:S09]  /*1270*/  UISETP.NE.AND UP1, UPT, UR6, 0x1, UPT ;  /* 0x000000010600788c */ /* 0x002fd2000bf25270 */
[----:B--2---:R-:W-:Y:S05]  /*1280*/  BRA.U UP1, `(.L_x_16) ;  /* 0x0000000101407547 */ /* 0x004fea000b800000 */
[----:B------:R-:W1:Y:S08]  /*1290*/  LDC.64 R4, c[0x0][0xb10] ;  /* 0x0002c400ff047b82 */ /* 0x000e700000000a00 */
[----:B------:R-:W2:Y:S08]  /*12a0*/  LDC.64 R2, c[0x0][0xb18] ;  /* 0x0002c600ff027b82 */ /* 0x000eb00000000a00 */
[----:B------:R-:W4:Y:S08]  /*12b0*/  LDC R6, c[0x0][0xb20] ;  /* 0x0002c800ff067b82 */ /* 0x000f300000000800 */
[----:B------:R-:W3:Y:S01]  /*12c0*/  LDC R7, c[0x0][0xb0c] ;  /* 0x0002c300ff077b82 */ /* 0x000ee20000000800 */
[----:B-1----:R-:W-:-:S05]  /*12d0*/  IMAD.HI.U32 R4, R22, R4, RZ ;  /* 0x0000000416047227 */ /* 0x002fca00078e00ff */
[----:B------:R-:W-:Y:S01]  /*12e0*/  SHF.R.U32.HI R4, RZ, R5, R4 ;  /* 0x00000005ff047219 */ /* 0x000fe20000011604 */
[----:B--2---:R-:W-:Y:S01]  /*12f0*/  IMAD.HI.U32 R3, R23, R3, RZ ;  /* 0x0000000317037227 */ /* 0x004fe200078e00ff */
[----:B------:R-:W-:-:S04]  /*1300*/  ISETP.NE.AND P0, PT, R2, 0x1, PT ;  /* 0x000000010200780c */ /* 0x000fc80003f05270 */
[----:B----4-:R-:W-:-:S04]  /*1310*/  SHF.R.U32.HI R3, RZ, R6, R3 ;  /* 0x00000006ff037219 */ /* 0x010fc80000011603 */
[----:B------:R-:W-:Y:S02]  /*1320*/  SEL R3, R23, R3, !P0 ;  /* 0x0000000317037207 */ /* 0x000fe40004000000 */
[----:B---3--:R-:W-:-:S04]  /*1330*/  ISETP.NE.AND P1, PT, R7, 0x1, PT ;  /* 0x000000010700780c */ /* 0x008fc80003f25270 */
[----:B------:R-:W-:-:S05]  /*1340*/  SEL R4, R22, R4, !P1 ;  /* 0x0000000416047207 */ /* 0x000fca0004800000 */
[----:B------:R-:W-:Y:S02]  /*1350*/  IMAD.IADD R5, R3, 0x1, -R4 ;  /* 0x0000000103057824 */ /* 0x000fe400078e0a04 */
[----:B------:R-:W-:Y:S02]  /*1360*/  IMAD.IADD R3, R4, 0x1, -R3 ;  /* 0x0000000104037824 */ /* 0x000fe400078e0a03 */
[----:B------:R-:W-:Y:S02]  /*1370*/  IMAD R22, R5, R7, R22 ;  /* 0x0000000705167224 */ /* 0x000fe400078e0216 */
[----:B------:R-:W-:-:S07]  /*1380*/  IMAD R23, R3, R2, R23 ;  /* 0x0000000203177224 */ /* 0x000fce00078e0217 */
.L_x_16:
[----:B------:R-:W-:Y:S01]  /*1390*/  BAR.SYNC.DEFER_BLOCKING 0x0 ;  /* 0x0000000000007b1d */ /* 0x000fe20000010000 */
[----:B------:R-:W-:Y:S01]  /*13a0*/  UISETP.NE.AND UP1, UPT, UR8, 0x2, UPT ;  /* 0x000000020800788c */ /* 0x000fe2000bf25270 */
[----:B------:R-:W-:Y:S02]  /*13b0*/  ISETP.NE.OR P5, PT, R0, 0x2, !P5 ;  /* 0x000000020000780c */ /* 0x000fe40006fa5670 */
[----:B------:R-:W-:-:S06]  /*13c0*/  LOP3.LUT R2, R153, 0x1f, RZ, 0xc0, !PT ;  /* 0x0000001f99027812 */ /* 0x000fcc00078ec0ff */
[----:B------:R-:W-:Y:S05]  /*13d0*/  BRA.U UP1, `(.L_x_17) ;  /* 0x0000001101e87547 */ /* 0x000fea000b800000 */
[----:B------:R-:W1:Y:S01]  /*13e0*/  LDCU UR14, c[0x0][0x38c] ;  /* 0x00007180ff0e77ac */ /* 0x000e620008000800 */
[----:B------:R-:W2:Y:S01]  /*13f0*/  LDC R8, c[0x0][0x370] ;  /* 0x0000dc00ff087b82 */ /* 0x000ea20000000800 */
[----:B------:R-:W-:Y:S01]  /*1400*/  HFMA2 R14, -RZ, RZ, 0, 0 ;  /* 0x00000000ff0e7431 */ /* 0x000fe200000001ff */
[----:B------:R-:W-:Y:S01]  /*1410*/  ISETP.EQ.OR P4, PT, R2, RZ, P5 ;  /* 0x000000ff0200720c */ /* 0x000fe20002f82670 */
[----:B------:R-:W-:Y:S01]  /*1420*/  IMAD.MOV.U32 R15, RZ, RZ, 0x1 ;  /* 0x00000001ff0f7424 */ /* 0x000fe200078e00ff */
[----:B------:R-:W-:Y:S01]  /*1430*/  CS2R R12, SRZ ;  /* 0x00000000000c7805 */ /* 0x000fe2000001ff00 */
[----:B------:R-:W-:Y:S01]  /*1440*/  IMAD.MOV.U32 R11, RZ, RZ, 0x1 ;  /* 0x00000001ff0b7424 */ /* 0x000fe200078e00ff */
[----:B------:R-:W4:Y:S02]  /*1450*/  LDCU.64 UR22, c[0x0][0x348] ;  /* 0x00006900ff1677ac */ /* 0x000f240008000a00 */
[----:B------:R-:W2:Y:S01]  /*1460*/  LDC R0, c[0x0][0x374] ;  /* 0x0000dd00ff007b82 */ /* 0x000ea20000000800 */
[----:B------:R-:W-:Y:S01]  /*1470*/  UMOV UR7, URZ ;  /* 0x000000ff00077c82 */ /* 0x000fe20008000000 */
[----:B-1----:R-:W-:-:S04]  /*1480*/  UIADD3 UR6, UPT, UPT, UR14, 0x3f, URZ ;  /* 0x0000003f0e067890 */ /* 0x002fc8000fffe0ff */
[----:B------:R-:W-:-:S04]  /*1490*/  USHF.R.S32.HI UR5, URZ, 0x1f, UR6 ;  /* 0x0000001fff057899 */ /* 0x000fc80008011406 */
[----:B------:R-:W-:-:S04]  /*14a0*/  ULEA.HI UR5, UR5, UR6, URZ, 0x6 ;  /* 0x0000000605057291 */ /* 0x000fc8000f8f30ff */
[----:B------:R-:W-:Y:S02]  /*14b0*/  USHF.R.S32.HI UR21, URZ, 0x6, UR5 ;  /* 0x00000006ff157899 */ /* 0x000fe40008011405 */
[----:B------:R-:W-:Y:S02]  /*14c0*/  UIADD3 UR5, UPT, UPT, UR14, -0x1, URZ ;  /* 0xffffffff0e057890 */ /* 0x000fe4000fffe0ff */
[----:B------:R-:W-:Y:S02]  /*14d0*/  UISETP.LT.U32.AND UP0, UPT, UR21, 0x8, UPT ;  /* 0x000000081500788c */ /* 0x000fe4000bf01070 */
[----:B------:R-:W-:Y:S02]  /*14e0*/  UISETP.GE.U32.AND UP1, UPT, UR5, -0x7f, UPT ;  /* 0xffffff810500788c */ /* 0x000fe4000bf26070 */
[----:B------:R-:W-:Y:S02]  /*14f0*/  USEL UR15, UR21, 0x8, UP0 ;  /* 0x00000008150f7887 */ /* 0x000fe40008000000 */
[----:B------:R-:W-:-:S02]  /*1500*/  UIADD3 UR14, UPT, UPT, UR14, 0x7e, URZ ;  /* 0x0000007e0e0e7890 */ /* 0x000fc4000fffe0ff */
[----:B------:R-:W-:Y:S02]  /*1510*/  UIADD3 UR6, UPT, UPT, UR15, -0x1, URZ ;  /* 0xffffffff0f067890 */ /* 0x000fe4000fffe0ff */
[----:B------:R-:W-:-:S03]  /*1520*/  UIADD3 UR13, UPT, UPT, UR21, -UR15, URZ ;  /* 0x8000000f150d7290 */ /* 0x000fc6000fffe0ff */
[----:B------:R-:W-:-:S04]  /*1530*/  @UP1 UIADD3 UR6, UPT, UPT, UR15, URZ, URZ ;  /* 0x000000ff0f061290 */ /* 0x000fc8000fffe0ff */
[----:B----4-:R-:W-:-:S12]  /*1540*/  UIADD3 UR6, UPT, UPT, UR6, 0x1, URZ ;  /* 0x0000000106067890 */ /* 0x010fd8000fffe0ff */
.L_x_35:
[----:B------:R-:W-:Y:S01]  /*1550*/  UISETP.NE.AND UP0, UPT, UR4, URZ, UPT ;  /* 0x000000ff0400728c */ /* 0x000fe2000bf05270 */
[----:B------:R-:W1:Y:S08]  /*1560*/  S2UR UR4, SR_CgaCtaId ;  /* 0x00000000000479c3 */ /* 0x000e700000008800 */
[----:B------:R-:W-:Y:S05]  /*1570*/  BRA.U UP0, `(.L_x_18) ;  /* 0x0000000100347547 */ /* 0x000fea000b800000 */
[----:B------:R-:W4:Y:S01]  /*1580*/  S2R R2, SR_CgaCtaId ;  /* 0x0000000000027919 */ /* 0x000f220000008800 */
[----:B------:R-:W-:-:S04]  /*1590*/  MOV R3, 0x400 ;  /* 0x0000040000037802 */ /* 0x000fc80000000f00 */
[----:B----4-:R-:W-:Y:S02]  /*15a0*/  LEA R2, R2, R3, 0x18 ;  /* 0x0000000302027211 */ /* 0x010fe400078ec0ff */
[----:B------:R-:W-:-:S03]  /*15b0*/  SHF.L.U32 R3, R11, 0x1f, RZ ;  /* 0x0000001f0b037819 */ /* 0x000fc600000006ff */
[----:B------:R-:W-:-:S04]  /*15c0*/  IMAD R2, R12, 0x8, R2 ;  /* 0x000000080c027824 */ /* 0x000fc800078e0202 */
[----:B------:R-:W4:Y:S02]  /*15d0*/  SYNCS.PHASECHK.TRANS64.TRYWAIT P0, [R2+URZ+0x130], R3 ;  /* 0x00013003020075a7 */ /* 0x000f2400080011ff */
[----:B----4-:R-:W-:Y:S05]  /*15e0*/  @!P0 BRA `(.L_x_19) ;  /* 0x0000008800508947 */ /* 0x010fea0003800000 */
.L_x_212:
[----:B------:R-:W-:Y:S01]  /*15f0*/  VIADD R12, R12, 0x1 ;  /* 0x000000010c0c7836 */ /* 0x000fe20000000000 */
[----:B------:R4:W-:Y:S04]  /*1600*/  SYNCS.ARRIVE.TRANS64.A1T0 RZ, [R2+URZ+0x120], RZ ;  /* 0x000120ff02ff79a7 */ /* 0x0009e800081000ff */
[----:B------:R-:W-:-:S04]  /*1610*/  ISETP.NE.AND P0, PT, R12, 0x2, PT ;  /* 0x000000020c00780c */ /* 0x000fc80003f05270 */
[----:B------:R-:W-:Y:S02]  /*1620*/  SEL R12, R12, RZ, P0 ;  /* 0x000000ff0c0c7207 */ /* 0x000fe40000000000 */
[----:B----4-:R-:W-:-:S04]  /*1630*/  SEL R2, RZ, 0x1, P0 ;  /* 0x00000001ff027807 */ /* 0x010fc80000000000 */
[----:B------:R-:W-:-:S07]  /*1640*/  LOP3.LUT R11, R11, R2, RZ, 0x3c, !PT ;  /* 0x000000020b0b7212 */ /* 0x000fce00078e3cff */
.L_x_18:
[----:B------:R-:W-:Y:S01]  /*1650*/  UMOV UR5, 0x400 ;  /* 0x0000040000057882 */ /* 0x000fe20000000000 */
[----:B------:R-:W-:Y:S01]  /*1660*/  SHF.L.U32 R2, R15, 0x1f, RZ ;  /* 0x0000001f0f027819 */ /* 0x000fe200000006ff */
[----:B-1----:R-:W-:Y:S01]  /*1670*/  ULEA UR5, UR4, UR5, 0x18 ;  /* 0x0000000504057291 */ /* 0x002fe2000f8ec0ff */
[----:B------:R-:W-:Y:S01]  /*1680*/  R2UR UR35, R22 ;  /* 0x00000000162372ca */ /* 0x000fe200000e0000 */
[----:B------:R-:W-:Y:S01]  /*1690*/  UISETP.GE.U32.AND UP0, UPT, UR14, 0x7f, UPT ;  /* 0x0000007f0e00788c */ /* 0x000fe2000bf06070 */
[----:B------:R-:W-:Y:S01]  /*16a0*/  R2UR UR11, R23 ;  /* 0x00000000170b72ca */ /* 0x000fe200000e0000 */
[----:B------:R-:W-:Y:S01]  /*16b0*/  ULEA UR8, UR7, UR5, 0x3 ;  /* 0x0000000507087291 */ /* 0x000fe2000f8e18ff */
[----:B------:R-:W-:-:S08]  /*16c0*/  UMOV UR25, URZ ;  /* 0x000000ff00197c82 */ /* 0x000fd00008000000 */
[----:B------:R1:W4:Y:S01]  /*16d0*/  SYNCS.PHASECHK.TRANS64.TRYWAIT P0, [UR8+0x40], R2 ;  /* 0x00004002ff0075a7 */ /* 0x0003220008001108 */
[----:B------:R-:W-:Y:S02]  /*16e0*/  USHF.L.U32 UR35, UR35, 0x7, URZ ;  /* 0x0000000723237899 */ /* 0x000fe400080006ff */
[----:B------:R-:W-:Y:S01]  /*16f0*/  USHF.L.U32 UR11, UR11, 0x6, URZ ;  /* 0x000000060b0b7899 */ /* 0x000fe200080006ff */
[----:B------:R-:W-:Y:S11]  /*1700*/  BRA.U !UP0, `(.L_x_20) ;  /* 0x0000000108a87547 */ /* 0x000ff6000b800000 */
[----:B------:R-:W-:Y:S01]  /*1710*/  UMOV UR16, URZ ;  /* 0x000000ff00107c82 */ /* 0x000fe20008000000 */
[----:B------:R-:W-:-:S05]  /*1720*/  UMOV UR17, UR7 ;  /* 0x0000000700117c82 */ /* 0x000fca0008000000 */
.L_x_25:
[----:B-1----:R-:W-:Y:S01]  /*1730*/  ULEA UR33, UR17, UR5, 0x3 ;  /* 0x0000000511217291 */ /* 0x002fe2000f8e18ff */
[----:B----4-:R-:W-:Y:S01]  /*1740*/  @!P5 MOV R3, 0x6000 ;  /* 0x000060000003d802 */ /* 0x010fe20000000f00 */
[----:B----4-:R-:W-:Y:S10]  /*1750*/  @P0 BRA `(.L_x_21) ;  /* 0x00000000000c0947 */ /* 0x010ff40003800000 */
[----:B------:R-:W-:-:S04]  /*1760*/  SHF.L.U32 R4, R15, 0x1f, RZ ;  /* 0x0000001f0f047819 */ /* 0x000fc800000006ff */
[----:B------:R-:W4:Y:S02]  /*1770*/  SYNCS.PHASECHK.TRANS64.TRYWAIT P0, [UR33+0x40], R4 ;  /* 0x00004004ff0075a7 */ /* 0x000f240008001121 */
[----:B----4-:R-:W-:Y:S05]  /*1780*/  @!P0 BRA `(.L_x_22) ;  /* 0x0000008400fc8947 */ /* 0x010fea0003800000 */
.L_x_21:
[----:B------:R4:W-:Y:S01]  /*1790*/  @!P5 SYNCS.ARRIVE.TRANS64 RZ, [UR33], R3 ;  /* 0x00000003ffffd9a7 */ /* 0x0009e20008000021 */
[----:B------:R-:W-:Y:S04]  /*17a0*/  BSSY.RECONVERGENT B0, `(.L_x_23) ;  /* 0x0000003000007945 */ /* 0x000fe80003800200 */
[----:B------:R-:W-:Y:S05]  /*17b0*/  @P4 BRA `(.L_x_24) ;  /* 0x0000000000044947 */ /* 0x000fea0003800000 */
[----:B------:R-:W-:Y:S05]  /*17c0*/  BPT.TRAP 0x1 ;  /* 0x000000040000795c */ /* 0x000fea0000300000 */
.L_x_24:
[----:B------:R-:W-:Y:S05]  /*17d0*/  BSYNC.RECONVERGENT B0 ;  /* 0x0000000000007941 */ /* 0x000fea0003800200 */
.L_x_23:
[----:B------:R-:W-:Y:S02]  /*17e0*/  UIADD3 UR7, UPT, UPT, UR17, 0x1, URZ ;  /* 0x0000000111077890 */ /* 0x000fe4000fffe0ff */
[----:B------:R-:W-:Y:S02]  /*17f0*/  ULEA UR32, UR17, UR5, 0xe ;  /* 0x0000000511207291 */ /* 0x000fe4000f8e70ff */
[----:B------:R-:W-:Y:S02]  /*1800*/  UISETP.NE.AND UP0, UPT, UR7, 0x8, UPT ;  /* 0x000000080700788c */ /* 0x000fe4000bf05270 */
[----:B------:R-:W-:Y:S02]  /*1810*/  UIADD3 UR28, UP1, UPT, UR22, 0x80, URZ ;  /* 0x00000080161c7890 */ /* 0x000fe4000ff3e0ff */
[----:B------:R-:W-:Y:S02]  /*1820*/  USEL UR9, URZ, 0x1, UP0 ;  /* 0x00000001ff097887 */ /* 0x000fe40008000000 */
[----:B------:R-:W-:-:S02]  /*1830*/  USEL UR7, UR7, URZ, UP0 ;  /* 0x000000ff07077287 */ /* 0x000fc40008000000 */
[----:B------:R-:W-:Y:S02]  /*1840*/  UIADD3 UR26, UP0, UPT, UR22, 0x180, URZ ;  /* 0x00000180161a7890 */ /* 0x000fe4000ff1e0ff */
[----:B------:R-:W-:Y:S01]  /*1850*/  ULEA UR8, UR7, UR5, 0x3 ;  /* 0x0000000507087291 */ /* 0x000fe2000f8e18ff */
[----:B------:R-:W-:Y:S01]  /*1860*/  LOP3.LUT R15, R15, UR9, RZ, 0x3c, !PT ;  /* 0x000000090f0f7c12 */ /* 0x000fe2000f8e3cff */
[----:B------:R-:W-:Y:S02]  /*1870*/  USHF.L.U32 UR34, UR16, 0x6, URZ ;  /* 0x0000000610227899 */ /* 0x000fe400080006ff */
[----:B------:R-:W-:Y:S01]  /*1880*/  UIADD3.X UR29, UPT, UPT, URZ, UR23, URZ, UP1, !UPT ;  /* 0x00000017ff1d7290 */ /* 0x000fe20008ffe4ff */
[----:B-1----:R-:W-:Y:S01]  /*1890*/  SHF.L.U32 R2, R15, 0x1f, RZ ;  /* 0x0000001f0f027819 */ /* 0x002fe200000006ff */
[----:B------:R-:W-:Y:S02]  /*18a0*/  UIADD3 UR32, UPT, UPT, UR32, 0x6400, URZ ;  /* 0x0000640020207890 */ /* 0x000fe4000fffe0ff */
[----:B------:R-:W-:Y:S01]  /*18b0*/  UIADD3.X UR27, UPT, UPT, URZ, UR23, URZ, UP0, !UPT ;  /* 0x00000017ff1b7290 */ /* 0x000fe200087fe4ff */
[----:B------:R1:W1:Y:S01]  /*18c0*/  SYNCS.PHASECHK.TRANS64.TRYWAIT P0, [UR8+0x40], R2 ;  /* 0x00004002ff0075a7 */ /* 0x0002620008001108 */
[----:B------:R-:W-:Y:S01]  /*18d0*/  ULEA UR8, UR17, UR5, 0xd ;  /* 0x0000000511087291 */ /* 0x000fe2000f8e68ff */
[----:B------:R-:W-:Y:S01]  /*18e0*/  UMOV UR18, 0x0 ;  /* 0x0000000000127882 */ /* 0x000fe20000000000 */
[----:B------:R-:W-:-:S02]  /*18f0*/  UMOV UR19, 0x10000000 ;  /* 0x1000000000137882 */ /* 0x000fc40000000000 */
[----:B------:R-:W-:Y:S01]  /*1900*/  UIADD3 UR8, UPT, UPT, UR8, 0x26400, URZ ;  /* 0x0002640008087890 */ /* 0x000fe2000fffe0ff */
[----:B------:R1:W-:Y:S01]  /*1910*/  UTMALDG.3D [UR32], [UR28], desc[UR18] ;  /* 0x000012201c0075b4 */ /* 0x0003e20008011000 */
[----:B------:R-:W-:Y:S01]  /*1920*/  UMOV UR12, UR36 ;  /* 0x00000024000c7c82 */ /* 0x000fe20008000000 */
[----:B------:R-:W-:Y:S01]  /*1930*/  UMOV UR9, UR33 ;  /* 0x0000002100097c82 */ /* 0x000fe20008000000 */
[----:B------:R-:W-:Y:S01]  /*1940*/  UMOV UR10, UR34 ;  /* 0x00000022000a7c82 */ /* 0x000fe20008000000 */
[----:B------:R-:W-:Y:S01]  /*1950*/  UIADD3 UR16, UPT, UPT, UR16, 0x1, URZ ;  /* 0x0000000110107890 */ /* 0x000fe2000fffe0ff */
[----:B------:R-:W-:Y:S01]  /*1960*/  UMOV UR25, UR6 ;  /* 0x0000000600197c82 */ /* 0x000fe20008000000 */
[----:B------:R-:W-:Y:S02]  /*1970*/  UMOV UR17, UR7 ;  /* 0x0000000700117c82 */ /* 0x000fe40008000000 */
[----:B------:R1:W-:Y:S01]  /*1980*/  UTMALDG.3D [UR8], [UR26], desc[UR18] ;  /* 0x000012081a0075b4 */ /* 0x0003e20008011000 */
[----:B------:R-:W-:-:S09]  /*1990*/  UISETP.NE.AND UP0, UPT, UR16, UR6, UPT ;  /* 0x000000061000728c */ /* 0x000fd2000bf05270 */
[----:B------:R-:W-:Y:S05]  /*19a0*/  BRA.U UP0, `(.L_x_25) ;  /* 0xfffffffd00607547 */ /* 0x000fea000b83ffff */
.L_x_20:
[----:B-1--4-:R-:W-:Y:S01]  /*19b0*/  PLOP3.LUT P0, PT, PT, PT, UP3, 0x80, 0x8 ;  /* 0x000000000008781c */ /* 0x012fe20003f0f038 */
[----:B------:R-:W-:Y:S01]  /*19c0*/  ULEA UR8, UR7, UR5, 0x3 ;  /* 0x0000000507087291 */ /* 0x000fe2000f8e18ff */
[----:B------:R-:W-:Y:S01]  /*19d0*/  SHF.L.U32 R2, R15, 0x1f, RZ ;  /* 0x0000001f0f027819 */ /* 0x000fe200000006ff */
[----:B------:R-:W-:-:S10]  /*19e0*/  UISETP.GT.AND UP0, UPT, UR21, UR15, UPT ;  /* 0x0000000f1500728c */ /* 0x000fd4000bf04270 */
[----:B------:R-:W-:Y:S01]  /*19f0*/  @!P0 SYNCS.ARRIVE.TRANS64.A1T0 RZ, [UR5+0xb8], RZ ;  /* 0x0000b8ffffff89a7 */ /* 0x000fe20008100005 */
[----:B------:R1:W4:Y:S01]  /*1a00*/  SYNCS.PHASECHK.TRANS64.TRYWAIT P0, [UR8+0x40], R2 ;  /* 0x00004002ff0075a7 */ /* 0x0003220008001108 */
[----:B------:R-:W-:Y:S05]  /*1a10*/  BRA.U !UP0, `(.L_x_26) ;  /* 0x0000000108ac7547 */ /* 0x000fea000b800000 */
[----:B------:R-:W-:Y:S01]  /*1a20*/  UIADD3 UR24, UPT, UPT, UR13, UR25, URZ ;  /* 0x000000190d187290 */ /* 0x000fe2000fffe0ff */
[----:B------:R-:W-:-:S11]  /*1a30*/  UMOV UR32, UR7 ;  /* 0x0000000700207c82 */ /* 0x000fd60008000000 */
.L_x_31:
[----:B-1----:R-:W-:Y:S01]  /*1a40*/  ULEA UR17, UR32, UR5, 0x3 ;  /* 0x0000000520117291 */ /* 0x002fe2000f8e18ff */
[----:B----4-:R-:W-:Y:S01]  /*1a50*/  @!P5 MOV R3, 0x6000 ;  /* 0x000060000003d802 */ /* 0x010fe20000000f00 */
[----:B----4-:R-:W-:Y:S10]  /*1a60*/  @P0 BRA `(.L_x_27) ;  /* 0x00000000000c0947 */ /* 0x010ff40003800000 */
[----:B------:R-:W-:-:S04]  /*1a70*/  SHF.L.U32 R4, R15, 0x1f, RZ ;  /* 0x0000001f0f047819 */ /* 0x000fc800000006ff */
[----:B------:R-:W4:Y:S02]  /*1a80*/  SYNCS.PHASECHK.TRANS64.TRYWAIT P0, [UR17+0x40], R4 ;  /* 0x00004004ff0075a7 */ /* 0x000f240008001111 */
[----:B----4-:R-:W-:Y:S05]  /*1a90*/  @!P0 BRA `(.L_x_28) ;  /* 0x0000008400508947 */ /* 0x010fea0003800000 */
.L_x_27:
[----:B------:R4:W-:Y:S01]  /*1aa0*/  @!P5 SYNCS.ARRIVE.TRANS64 RZ, [UR17], R3 ;  /* 0x00000003ffffd9a7 */ /* 0x0009e20008000011 */
[----:B------:R-:W-:Y:S04]  /*1ab0*/  BSSY.RECONVERGENT B0, `(.L_x_29) ;  /* 0x0000003000007945 */ /* 0x000fe80003800200 */
[----:B------:R-:W-:Y:S05]  /*1ac0*/  @P4 BRA `(.L_x_30) ;  /* 0x0000000000044947 */ /* 0x000fea0003800000 */
[----:B------:R-:W-:Y:S05]  /*1ad0*/  BPT.TRAP 0x1 ;  /* 0x000000040000795c */ /* 0x000fea0000300000 */
.L_x_30:
[----:B------:R-:W-:Y:S05]  /*1ae0*/  BSYNC.RECONVERGENT B0 ;  /* 0x0000000000007941 */ /* 0x000fea0003800200 */
.L_x_29:
        /* <DEDUP_REMOVED lines=10> */
[----:B------:R-:W-:Y:S01]  /*1b90*/  UIADD3 UR16, UPT, UPT, UR16, 0x6400, URZ ;  /* 0x0000640010107890 */ /* 0x000fe2000fffe0ff */
[----:B-1----:R-:W-:Y:S01]  /*1ba0*/  SHF.L.U32 R2, R15, 0x1f, RZ ;  /* 0x0000001f0f027819 */ /* 0x002fe200000006ff */
[----:B------:R-:W-:Y:S02]  /*1bb0*/  UIADD3.X UR31, UPT, UPT, URZ, UR23, URZ, UP1, !UPT ;  /* 0x00000017ff1f7290 */ /* 0x000fe40008ffe4ff */
[----:B------:R-:W-:Y:S01]  /*1bc0*/  UIADD3.X UR29, UPT, UPT, URZ, UR23, URZ, UP0, !UPT ;  /* 0x00000017ff1d7290 */ /* 0x000fe200087fe4ff */
[----:B------:R1:W1:Y:S01]  /*1bd0*/  SYNCS.PHASECHK.TRANS64.TRYWAIT P0, [UR8+0x40], R2 ;  /* 0x00004002ff0075a7 */ /* 0x0002620008001108 */
[----:B------:R-:W-:Y:S01]  /*1be0*/  ULEA UR8, UR32, UR5, 0xd ;  /* 0x0000000520087291 */ /* 0x000fe2000f8e68ff */
[----:B------:R-:W-:Y:S01]  /*1bf0*/  UMOV UR26, 0x0 ;  /* 0x00000000001a7882 */ /* 0x000fe20000000000 */
[----:B------:R-:W-:-:S02]  /*1c00*/  UMOV UR27, 0x10000000 ;  /* 0x10000000001b7882 */ /* 0x000fc40000000000 */
[----:B------:R-:W-:Y:S01]  /*1c10*/  UIADD3 UR8, UPT, UPT, UR8, 0x26400, URZ ;  /* 0x0002640008087890 */ /* 0x000fe2000fffe0ff */
[----:B------:R-:W-:Y:S01]  /*1c20*/  UMOV UR19, UR35 ;  /* 0x0000002300137c82 */ /* 0x000fe20008000000 */
[----:B------:R-:W-:Y:S01]  /*1c30*/  UMOV UR20, UR36 ;  /* 0x0000002400147c82 */ /* 0x000fe20008000000 */
[----:B------:R-:W-:Y:S01]  /*1c40*/  UMOV UR12, UR36 ;  /* 0x00000024000c7c82 */ /* 0x000fe20008000000 */
[----:B------:R-:W-:Y:S01]  /*1c50*/  UMOV UR9, UR17 ;  /* 0x0000001100097c82 */ /* 0x000fe20008000000 */
[----:B------:R-:W-:Y:S01]  /*1c60*/  UMOV UR10, UR18 ;  /* 0x00000012000a7c82 */ /* 0x000fe20008000000 */
[----:B------:R1:W-:Y:S01]  /*1c70*/  UTMALDG.3D [UR16], [UR30], desc[UR26] ;  /* 0x00001a101e0075b4 */ /* 0x0003e20008011000 */
[----:B------:R-:W-:Y:S01]  /*1c80*/  UIADD3 UR25, UPT, UPT, UR25, 0x1, URZ ;  /* 0x0000000119197890 */ /* 0x000fe2000fffe0ff */
[----:B------:R-:W-:-:S03]  /*1c90*/  UMOV UR32, UR7 ;  /* 0x0000000700207c82 */ /* 0x000fc60008000000 */
[----:B------:R-:W-:Y:S01]  /*1ca0*/  UISETP.NE.AND UP0, UPT, UR25, UR24, UPT ;  /* 0x000000181900728c */ /* 0x000fe2000bf05270 */
[----:B------:R1:W-:Y:S08]  /*1cb0*/  UTMALDG.3D [UR8], [UR28], desc[UR26] ;  /* 0x00001a081c0075b4 */ /* 0x0003f00008011000 */
[----:B------:R-:W-:Y:S05]  /*1cc0*/  BRA.U UP0, `(.L_x_31) ;  /* 0xfffffffd005c7547 */ /* 0x000fea000b83ffff */
.L_x_26:
[C---:B-1----:R-:W-:Y:S01]  /*1cd0*/  LEA R2, R14.reuse, UR5, 0x3 ;  /* 0x000000050e027c11 */ /* 0x042fe2000f8e18ff */
[----:B------:R-:W-:Y:S01]  /*1ce0*/  NOP ;  /* 0x0000000000007918 */ /* 0x000fe20000000000 */
[----:B----4-:R-:W-:Y:S02]  /*1cf0*/  SHF.L.U32 R3, R13, 0x1f, RZ ;  /* 0x0000001f0d037819 */ /* 0x010fe400000006ff */
[----:B------:R-:W-:Y:S02]  /*1d00*/  LEA R4, R14, UR5, 0x4 ;  /* 0x000000050e047c11 */ /* 0x000fe4000f8e20ff */
[----:B------:R-:W1:Y:S02]  /*1d10*/  SYNCS.PHASECHK.TRANS64.TRYWAIT P0, [R2+URZ+0xc0], R3 ;  /* 0x0000c003020075a7 */ /* 0x000e6400080011ff */
[----:B-1----:R-:W-:Y:S05]  /*1d20*/  @!P0 BRA `(.L_x_32) ;  /* 0x0000008000c48947 */ /* 0x002fea0003800000 */
.L_x_215:
[----:B------:R-:W4:Y:S01]  /*1d30*/  LDS.128 R4, [R4+0x150] ;  /* 0x0001500004047984 */ /* 0x000f220000000c00 */
[----:B---3--:R-:W-:Y:S01]  /*1d40*/  ISETP.GE.AND P0, PT, R65, 0x1, PT ;  /* 0x000000014100780c */ /* 0x008fe20003f06270 */
[----:B-1----:R-:W-:Y:S01]  /*1d50*/  VIADD R2, R2, 0xd0 ;  /* 0x000000d002027836 */ /* 0x002fe20000000000 */
[----:B------:R-:W-:Y:S01]  /*1d60*/  @!PT LDS RZ, [RZ] ;  /* 0x00000000fffff984 */ /* 0x000fe20000000800 */
[----:B------:R-:W-:Y:S01]  /*1d70*/  @!PT LDS RZ, [RZ] ;  /* 0x00000000fffff984 */ /* 0x000fe20000000800 */
[----:B------:R-:W-:Y:S01]  /*1d80*/  @!PT LDS RZ, [RZ] ;  /* 0x00000000fffff984 */ /* 0x000fe20000000800 */
[----:B------:R-:W-:Y:S01]  /*1d90*/  @!PT LDS RZ, [RZ] ;  /* 0x00000000fffff984 */ /* 0x000fe20000000800 */
[----:B------:R1:W-:Y:S06]  /*1da0*/  MEMBAR.ALL.CTA ;  /* 0x0000000000007992 */ /* 0x0003ec0000008000 */
[----:B-1----:R-:W1:Y:S01]  /*1db0*/  FENCE.VIEW.ASYNC.S ;  /* 0x00000000000073c6 */ /* 0x002e620000000000 */
[----:B------:R-:W-:-:S04]  /*1dc0*/  PRMT R2, RZ, 0x654, R2 ;  /* 0x00000654ff027816 */ /* 0x000fc80000000002 */
[----:B-1----:R1:W-:Y:S01]  /*1dd0*/  SYNCS.ARRIVE.TRANS64.RED.A1T0 RZ, [R2+URZ], RZ ;  /* 0x000000ff02ff79a7 */ /* 0x0023e200081004ff */
[----:B----4-:R-:W-:-:S13]  /*1de0*/  LOP3.LUT P2, RZ, R6, 0x1, RZ, 0xc0, !PT ;  /* 0x0000000106ff7812 */ /* 0x010fda000784c0ff */
[----:B------:R-:W-:Y:S01]  /*1df0*/  @P2 SHF.R.U32.HI R3, RZ, 0x10, R5 ;  /* 0x00000010ff032819 */ /* 0x000fe20000011605 */
[----:B------:R-:W-:Y:S01]  /*1e00*/  VOTEU.ANY UP0, P2 ;  /* 0x0000000000ff7886 */ /* 0x000fe20001000100 */
[----:B------:R-:W-:Y:S02]  /*1e10*/  @P2 MOV R10, R4 ;  /* 0x00000004000a2202 */ /* 0x000fe40000000f00 */
[----:B------:R-:W-:Y:S02]  /*1e20*/  @P2 R2UR.BROADCAST UR8, R3 ;  /* 0x00000000030822ca */ /* 0x000fe400008e0000 */
[----:B------:R-:W-:-:S11]  /*1e30*/  @P2 LOP3.LUT R9, R5, 0xffff, RZ, 0xc0, !PT ;  /* 0x0000ffff05092812 */ /* 0x000fd600078ec0ff */
[----:B------:R-:W-:Y:S01]  /*1e40*/  @UP0 UMOV UR36, UR8 ;  /* 0x0000000800240c82 */ /* 0x000fe20008000000 */
[----:B-1----:R-:W-:Y:S05]  /*1e50*/  @!P0 BRA `(.L_x_33) ;  /* 0x0000000000b88947 */ /* 0x002fea0003800000 */
[----:B------:R-:W2:Y:S01]  /*1e60*/  LDC.64 R4, c[0x0][0xb18] ;  /* 0x0002c600ff047b82 */ /* 0x000ea20000000a00 */
[----:B------:R-:W-:-:S07]  /*1e70*/  ISETP.NE.AND P3, PT, R65, 0x1, PT ;  /* 0x000000014100780c */ /* 0x000fce0003f65270 */
[----:B------:R-:W1:Y:S08]  /*1e80*/  LDC.64 R6, c[0x0][0xb10] ;  /* 0x0002c400ff067b82 */ /* 0x000e700000000a00 */
[----:B------:R-:W3:Y:S08]  /*1e90*/  LDC R16, c[0x0][0xb20] ;  /* 0x0002c800ff107b82 */ /* 0x000ef00000000800 */
[----:B------:R-:W4:Y:S01]  /*1ea0*/  LDC R17, c[0x0][0xb0c] ;  /* 0x0002c300ff117b82 */ /* 0x000f220000000800 */
[----:B--2---:R-:W-:Y:S01]  /*1eb0*/  IMAD.HI.U32 R19, R0, R5, RZ ;  /* 0x0000000500137227 */ /* 0x004fe200078e00ff */
[----:B------:R-:W-:-:S03]  /*1ec0*/  ISETP.NE.AND P0, PT, R4, 0x1, PT ;  /* 0x000000010400780c */ /* 0x000fc60003f05270 */
[----:B------:R-:W-:-:S03]  /*1ed0*/  IMAD.HI.U32 R5, R9, R5, RZ ;  /* 0x0000000509057227 */ /* 0x000fc600078e00ff */
[----:B------:R-:W2:Y:S01]  /*1ee0*/  LDC.64 R2, c[0x0][0xb28] ;  /* 0x0002ca00ff027b82 */ /* 0x000ea20000000a00 */
[----:B-1----:R-:W-:-:S04]  /*1ef0*/  IMAD.HI.U32 R20, R8, R6, RZ ;  /* 0x0000000608147227 */ /* 0x002fc800078e00ff */
[----:B------:R-:W-:Y:S01]  /*1f00*/  IMAD.HI.U32 R21, R10, R6, RZ ;  /* 0x000000060a157227 */ /* 0x000fe200078e00ff */
[----:B------:R-:W-:Y:S02]  /*1f10*/  SHF.R.U32.HI R20, RZ, R7, R20 ;  /* 0x00000007ff147219 */ /* 0x000fe40000011614 */
[-C--:B---3--:R-:W-:Y:S02]  /*1f20*/  SHF.R.U32.HI R19, RZ, R16.reuse, R19 ;  /* 0x00000010ff137219 */ /* 0x088fe40000011613 */
[----:B------:R-:W-:Y:S02]  /*1f30*/  SHF.R.U32.HI R5, RZ, R16, R5 ;  /* 0x00000010ff057219 */ /* 0x000fe40000011605 */
[----:B------:R-:W-:Y:S02]  /*1f40*/  SEL R19, R0, R19, !P0 ;  /* 0x0000001300137207 */ /* 0x000fe40004000000 */
[----:B------:R-:W-:Y:S02]  /*1f50*/  SHF.R.U32.HI R21, RZ, R7, R21 ;  /* 0x00000007ff157219 */ /* 0x000fe40000011615 */
[----:B----4-:R-:W-:-:S02]  /*1f60*/  ISETP.NE.AND P1, PT, R17, 0x1, PT ;  /* 0x000000011100780c */ /* 0x010fc40003f25270 */
[----:B------:R-:W-:Y:S02]  /*1f70*/  SEL R5, R9, R5, !P0 ;  /* 0x0000000509057207 */ /* 0x000fe40004000000 */
[----:B------:R-:W-:Y:S02]  /*1f80*/  SEL R20, R8, R20, !P1 ;  /* 0x0000001408147207 */ /* 0x000fe40004800000 */
[----:B------:R-:W-:Y:S01]  /*1f90*/  SEL R21, R10, R21, !P1 ;  /* 0x000000150a157207 */ /* 0x000fe20004800000 */
[----:B--2---:R-:W-:-:S04]  /*1fa0*/  IMAD.HI.U32 R18, R19, R2, RZ ;  /* 0x0000000213127227 */ /* 0x004fc800078e00ff */
        /* <DEDUP_REMOVED lines=10> */
[----:B------:R-:W-:-:S04]  /*2050*/  @!P0 IMAD.HI.U32 R7, R21, R2, RZ ;  /* 0x0000000215078227 */ /* 0x000fc800078e00ff */
[----:B------:R-:W-:Y:S01]  /*2060*/  IMAD.MOV R2, RZ, RZ, -R6 ;  /* 0x000000ffff027224 */ /* 0x000fe200078e0a06 */
[----:B------:R-:W-:Y:S02]  /*2070*/  @!P0 SHF.R.U32.HI R3, RZ, R3, R7 ;  /* 0x00000003ff038219 */ /* 0x000fe40000011607 */
[----:B------:R-:W-:Y:S01]  /*2080*/  IADD3 R7, PT, PT, -R5, RZ, RZ ;  /* 0x000000ff05077210 */ /* 0x000fe20007ffe1ff */
[----:B------:R-:W-:Y:S01]  /*2090*/  IMAD R2, R65, R2, R5 ;  /* 0x0000000241027224 */ /* 0x000fe200078e0205 */
        /* <DEDUP_REMOVED lines=10> */
.L_x_33:
[----:B------:R-:W1:Y:S02]  /*2140*/  LDCU UR8, c[0x0][0xb30] ;  /* 0x00016600ff0877ac */ /* 0x000e640008000800 */
[----:B-1----:R-:W-:-:S09]  /*2150*/  UISETP.NE.AND UP0, UPT, UR8, 0x1, UPT ;  /* 0x000000010800788c */ /* 0x002fd2000bf05270 */
[----:B------:R-:W-:Y:S05]  /*2160*/  BRA.U UP0, `(.L_x_34) ;  /* 0x0000000100407547 */ /* 0x000fea000b800000 */
[----:B------:R-:W1:Y:S08]  /*2170*/  LDC.64 R4, c[0x0][0xb10] ;  /* 0x0002c400ff047b82 */ /* 0x000e700000000a00 */
[----:B------:R-:W3:Y:S08]  /*2180*/  LDC.64 R2, c[0x0][0xb18] ;  /* 0x0002c600ff027b82 */ /* 0x000ef00000000a00 */
[----:B------:R-:W4:Y:S08]  /*2190*/  LDC R6, c[0x0][0xb20] ;  /* 0x0002c800ff067b82 */ /* 0x000f300000000800 */
[----:B------:R-:W2:Y:S01]  /*21a0*/  LDC R7, c[0x0][0xb0c] ;  /* 0x0002c300ff077b82 */ /* 0x000ea20000000800 */
[----:B-1----:R-:W-:-:S05]  /*21b0*/  IMAD.HI.U32 R4, R10, R4, RZ ;  /* 0x000000040a047227 */ /* 0x002fca00078e00ff */
[----:B------:R-:W-:Y:S01]  /*21c0*/  SHF.R.U32.HI R4, RZ, R5, R4 ;  /* 0x00000005ff047219 */ /* 0x000fe20000011604 */
[----:B---3--:R-:W-:Y:S01]  /*21d0*/  IMAD.HI.U32 R3, R9, R3, RZ ;  /* 0x0000000309037227 */ /* 0x008fe200078e00ff */
[----:B------:R-:W-:-:S04]  /*21e0*/  ISETP.NE.AND P0, PT, R2, 0x1, PT ;  /* 0x000000010200780c */ /* 0x000fc80003f05270 */
[----:B----4-:R-:W-:-:S04]  /*21f0*/  SHF.R.U32.HI R3, RZ, R6, R3 ;  /* 0x00000006ff037219 */ /* 0x010fc80000011603 */
[----:B------:R-:W-:Y:S02]  /*2200*/  SEL R3, R9, R3, !P0 ;  /* 0x0000000309037207 */ /* 0x000fe40004000000 */
[----:B--2---:R-:W-:-:S04]  /*2210*/  ISETP.NE.AND P1, PT, R7, 0x1, PT ;  /* 0x000000010700780c */ /* 0x004fc80003f25270 */
[----:B------:R-:W-:-:S05]  /*2220*/  SEL R4, R10, R4, !P1 ;  /* 0x000000040a047207 */ /* 0x000fca0004800000 */
[----:B------:R-:W-:Y:S02]  /*2230*/  IMAD.IADD R5, R3, 0x1, -R4 ;  /* 0x0000000103057824 */ /* 0x000fe400078e0a04 */
[----:B------:R-:W-:Y:S02]  /*2240*/  IMAD.IADD R3, R4, 0x1, -R3 ;  /* 0x0000000104037824 */ /* 0x000fe400078e0a03 */
[----:B------:R-:W-:Y:S02]  /*2250*/  IMAD R10, R5, R7, R10 ;  /* 0x00000007050a7224 */ /* 0x000fe400078e020a */
[----:B------:R-:W-:-:S07]  /*2260*/  IMAD R9, R3, R2, R9 ;  /* 0x0000000203097224 */ /* 0x000fce00078e0209 */
.L_x_34:
[----:B------:R-:W-:Y:S01]  /*2270*/  VIADD R14, R14, 0x1 ;  /* 0x000000010e0e7836 */ /* 0x000fe20000000000 */
[----:B------:R-:W-:Y:S01]  /*2280*/  UPLOP3.LUT UP3, UPT, UPT, UPT, UPT, 0x80, 0x8 ;  /* 0x000000000008789c */ /* 0x000fe20003f6f070 */
[----:B------:R-:W-:Y:S02]  /*2290*/  IMAD.IADD R22, R10, 0x1, R115 ;  /* 0x000000010a167824 */ /* 0x000fe400078e0273 */
[----:B------:R-:W-:Y:S01]  /*22a0*/  IMAD.IADD R23, R9, 0x1, R114 ;  /* 0x0000000109177824 */ /* 0x000fe200078e0272 */
[----:B------:R-:W-:-:S04]  /*22b0*/  ISETP.NE.AND P0, PT, R14, 0x2, PT ;  /* 0x000000020e00780c */ /* 0x000fc80003f05270 */
[----:B------:R-:W-:Y:S02]  /*22c0*/  SEL R2, RZ, 0x1, P0 ;  /* 0x00000001ff027807 */ /* 0x000fe40000000000 */
[----:B------:R-:W-:Y:S02]  /*22d0*/  SEL R14, R14, RZ, P0 ;  /* 0x000000ff0e0e7207 */ /* 0x000fe40000000000 */
[----:B------:R-:W-:Y:S01]  /*22e0*/  LOP3.LUT R13, R13, R2, RZ, 0x3c, !PT ;  /* 0x000000020d0d7212 */ /* 0x000fe200078e3cff */
[----:B------:R-:W-:Y:S06]  /*22f0*/  @P2 BRA `(.L_x_35) ;  /* 0xfffffff000942947 */ /* 0x000fec000383ffff */
[----:B------:R-:W-:Y:S01]  /*2300*/  UIADD3 UR5, UPT, UPT, UR5, 0x40, URZ ;  /* 0x0000004005057890 */ /* 0x000fe2000fffe0ff */
[----:B------:R-:W-:-:S03]  /*2310*/  SHF.L.U32 R2, R15, 0x1f, RZ ;  /* 0x0000001f0f027819 */ /* 0x000fc600000006ff */
[----:B------:R-:W-:-:S09]  /*2320*/  ULEA UR4, UR7, UR5, 0x3 ;  /* 0x0000000507047291 */ /* 0x000fd2000f8e18ff */
[----:B------:R-:W1:Y:S02]  /*2330*/  SYNCS.PHASECHK.TRANS64.TRYWAIT P0, [UR4], R2 ;  /* 0x00000002ff0075a7 */ /* 0x000e640008001104 */
[----:B-1----:R-:W-:Y:S05]  /*2340*/  @!P0 BRA `(.L_x_36) ;  /* 0x0000007c00508947 */ /* 0x002fea0003800000 */
.L_x_217:
[----:B------:R-:W-:-:S04]  /*2350*/  UIADD3 UR6, UPT, UPT, UR7, 0x1, URZ ;  /* 0x0000000107067890 */ /* 0x000fc8000fffe0ff */
[----:B------:R-:W-:-:S04]  /*2360*/  UISETP.NE.AND UP0, UPT, UR6, 0x8, UPT ;  /* 0x000000080600788c */ /* 0x000fc8000bf05270 */
[----:B------:R-:W-:Y:S02]  /*2370*/  USEL UR7, URZ, 0x1, UP0 ;  /* 0x00000001ff077887 */ /* 0x000fe40008000000 */
[----:B------:R-:W-:-:S04]  /*2380*/  USEL UR6, UR6, URZ, UP0 ;  /* 0x000000ff06067287 */ /* 0x000fc80008000000 */
[----:B------:R-:W-:Y:S01]  /*2390*/  ULEA UR4, UR6, UR5, 0x3 ;  /* 0x0000000506047291 */ /* 0x000fe2000f8e18ff */
[----:B-1----:R-:W-:-:S04]  /*23a0*/  LOP3.LUT R2, R15, UR7, RZ, 0x3c, !PT ;  /* 0x000000070f027c12 */ /* 0x002fc8000f8e3cff */
[----:B------:R-:W-:-:S04]  /*23b0*/  SHF.L.U32 R3, R2, 0x1f, RZ ;  /* 0x0000001f02037819 */ /* 0x000fc800000006ff */
[----:B------:R-:W1:Y:S02]  /*23c0*/  SYNCS.PHASECHK.TRANS64.TRYWAIT P0, [UR4], R3 ;  /* 0x00000003ff0075a7 */ /* 0x000e640008001104 */
[----:B-1----:R-:W-:Y:S05]  /*23d0*/  @!P0 BRA `(.L_x_37) ;  /* 0x0000007c00448947 */ /* 0x002fea0003800000 */
.L_x_219:
[----:B------:R-:W-:-:S04]  /*23e0*/  UIADD3 UR6, UPT, UPT, UR6, 0x1, URZ ;  /* 0x0000000106067890 */ /* 0x000fc8000fffe0ff */
[----:B------:R-:W-:-:S04]  /*23f0*/  UISETP.NE.AND UP0, UPT, UR6, 0x8, UPT ;  /* 0x000000080600788c */ /* 0x000fc8000bf05270 */
[----:B------:R-:W-:Y:S02]  /*2400*/  USEL UR7, URZ, 0x1, UP0 ;  /* 0x00000001ff077887 */ /* 0x000fe40008000000 */
[----:B------:R-:W-:-:S04]  /*2410*/  USEL UR6, UR6, URZ, UP0 ;  /* 0x000000ff06067287 */ /* 0x000fc80008000000 */
[----:B------:R-:W-:Y:S01]  /*2420*/  ULEA UR4, UR6, UR5, 0x3 ;  /* 0x0000000506047291 */ /* 0x000fe2000f8e18ff */
[----:B------:R-:W-:-:S04]  /*2430*/  LOP3.LUT R2, R2, UR7, RZ, 0x3c, !PT ;  /* 0x0000000702027c12 */ /* 0x000fc8000f8e3cff */
[----:B-1----:R-:W-:-:S04]  /*2440*/  SHF.L.U32 R3, R2, 0x1f, RZ ;  /* 0x0000001f02037819 */ /* 0x002fc800000006ff */
[----:B------:R-:W1:Y:S02]  /*2450*/  SYNCS.PHASECHK.TRANS64.TRYWAIT P0, [UR4], R3 ;  /* 0x00000003ff0075a7 */ /* 0x000e640008001104 */
[----:B-1----:R-:W-:Y:S05]  /*2460*/  @!P0 BRA `(.L_x_38) ;  /* 0x0000007c00388947 */ /* 0x002fea0003800000 */
.L_x_221:
        /* <DEDUP_REMOVED lines=9> */
.L_x_223:
        /* <DEDUP_REMOVED lines=9> */
.L_x_225:
        /* <DEDUP_REMOVED lines=9> */
.L_x_227:
        /* <DEDUP_REMOVED lines=9> */
.L_x_229:
[----:B------:R-:W-:-:S04]  /*26b0*/  UIADD3 UR6, UPT, UPT, UR6, 0x1, URZ ;  /* 0x0000000106067890 */ /* 0x000fc8000fffe0ff */
[----:B------:R-:W-:-:S04]  /*26c0*/  UISETP.NE.AND UP0, UPT, UR6, 0x8, UPT ;  /* 0x000000080600788c */ /* 0x000fc8000bf05270 */
[----:B------:R-:W-:Y:S02]  /*26d0*/  USEL UR4, URZ, 0x1, UP0 ;  /* 0x00000001ff047887 */ /* 0x000fe40008000000 */
[----:B------:R-:W-:-:S04]  /*26e0*/  USEL UR6, UR6, URZ, UP0 ;  /* 0x000000ff06067287 */ /* 0x000fc80008000000 */
[----:B------:R-:W-:Y:S01]  /*26f0*/  ULEA UR6, UR6, UR5, 0x3 ;  /* 0x0000000506067291 */ /* 0x000fe2000f8e18ff */
[----:B------:R-:W-:-:S04]  /*2700*/  LOP3.LUT R2, R2, UR4, RZ, 0x3c, !PT ;  /* 0x0000000402027c12 */ /* 0x000fc8000f8e3cff */
[----:B------:R-:W-:Y:S01]  /*2710*/  SHF.L.U32 R2, R2, 0x1f, RZ ;  /* 0x0000001f02027819 */ /* 0x000fe200000006ff */
[----:B-12---:R-:W-:-:S07]  /*2720*/  IMAD.U32 R0, RZ, RZ, UR6 ;  /* 0x00000006ff007e24 */ /* 0x006fce000f8e00ff */
.L_x_43:
[----:B-1----:R1:W2:Y:S02]  /*2730*/  SYNCS.PHASECHK.TRANS64.TRYWAIT P0, [R0+URZ], R2 ;  /* 0x00000002000075a7 */ /* 0x0022a400080011ff */
[----:B--2---:R-:W-:Y:S05]  /*2740*/  @!P0 NANOSLEEP.SYNCS 0x989680 ;  /* 0x009896800000895d */ /* 0x004fea0003900000 */
[----:B------:R-:W2:Y:S02]  /*2750*/  @!P0 SYNCS.PHASECHK.TRANS64 P0, [R0+URZ], R2 ;  /* 0x00000002000085a7 */ /* 0x000ea400080010ff */
[----:B--2---:R-:W-:Y:S05]  /*2760*/  @P0 EXIT ;  /* 0x000000000000094d */ /* 0x004fea0003800000 */
[----:B------:R-:W-:Y:S05]  /*2770*/  BRA `(.L_x_43) ;  /* 0xfffffffc00ec7947 */ /* 0x000fea000383ffff */
.L_x_17:
[----:B------:R-:W-:-:S04]  /*2780*/  UISETP.NE.AND UP1, UPT, UR4, URZ, UPT ;  /* 0x000000ff0400728c */ /* 0x000fc8000bf25270 */
[----:B------:R-:W-:-:S09]  /*2790*/  UISETP.NE.OR UP1, UPT, UR8, 0x1, UP1 ;  /* 0x000000010800788c */ /* 0x000fd20008f25670 */
[----:B------:R-:W-:Y:S05]  /*27a0*/  BRA.U UP1, `(.L_x_44) ;  /* 0x0000000501487547 */ /* 0x000fea000b800000 */
[----:B------:R-:W-:Y:S01]  /*27b0*/  ISETP.NE.AND P2, PT, R2, RZ, PT ;  /* 0x000000ff0200720c */ /* 0x000fe20003f45270 */
[----:B------:R-:W-:Y:S01]  /*27c0*/  IMAD.MOV.U32 R12, RZ, RZ, 0x1 ;  /* 0x00000001ff0c7424 */ /* 0x000fe200078e00ff */
[----:B------:R-:W-:Y:S02]  /*27d0*/  CS2R R10, SRZ ;  /* 0x00000000000a7805 */ /* 0x000fe4000001ff00 */
[----:B------:R-:W-:Y:S01]  /*27e0*/  CS2R R8, SRZ ;  /* 0x0000000000087805 */ /* 0x000fe2000001ff00 */
[----:B------:R-:W-:Y:S01]  /*27f0*/  UMOV UR6, 0x400 ;  /* 0x0000040000067882 */ /* 0x000fe20000000000 */
[----:B------:R-:W-:Y:S01]  /*2800*/  UMOV UR7, URZ ;  /* 0x000000ff00077c82 */ /* 0x000fe20008000000 */
[----:B------:R-:W-:-:S12]  /*2810*/  ULEA UR6, UR4, UR6, 0x18 ;  /* 0x0000000604067291 */ /* 0x000fd8000f8ec0ff */
.L_x_48:
[----:B------:R-:W-:Y:S02]  /*2820*/  LEA R0, R8, UR6, 0x3 ;  /* 0x0000000608007c11 */ /* 0x000fe4000f8e18ff */
[----:B------:R-:W-:-:S03]  /*2830*/  SHF.L.U32 R4, R9, 0x1f, RZ ;  /* 0x0000001f09047819 */ /* 0x000fc600000006ff */
[----:B------:R-:W-:Y:S01]  /*2840*/  VIADD R5, R0, 0x130 ;  /* 0x0000013000057836 */ /* 0x000fe20000000000 */
[----:B------:R-:W1:Y:S02]  /*2850*/  SYNCS.PHASECHK.TRANS64.TRYWAIT P0, [R0+URZ+0x120], R4 ;  /* 0x00012004000075a7 */ /* 0x000e6400080011ff */
[----:B-1----:R-:W-:Y:S05]  /*2860*/  @!P0 BRA `(.L_x_45) ;  /* 0x0000007800b08947 */ /* 0x002fea0003800000 */
.L_x_230:
[----:B------:R-:W-:Y:S01]  /*2870*/  ULEA UR5, UR7, UR6, 0x3 ;  /* 0x0000000607057291 */ /* 0x000fe2000f8e18ff */
[----:B-1----:R-:W-:Y:S01]  /*2880*/  PRMT R0, RZ, 0x654, R5 ;  /* 0x00000654ff007816 */ /* 0x002fe20000000005 */
[----:B------:R-:W-:Y:S01]  /*2890*/  @!P2 IMAD.MOV.U32 R4, RZ, RZ, 0x10 ;  /* 0x00000010ff04a424 */ /* 0x000fe200078e00ff */
[----:B------:R-:W-:Y:S01]  /*28a0*/  SHF.L.U32 R5, R12, 0x1f, RZ ;  /* 0x0000001f0c057819 */ /* 0x000fe200000006ff */
[----:B------:R-:W-:Y:S01]  /*28b0*/  UIADD3 UR4, UPT, UPT, UR5, 0xc0, URZ ;  /* 0x000000c005047890 */ /* 0x000fe2000fffe0ff */
[----:B------:R1:W-:Y:S05]  /*28c0*/  SYNCS.ARRIVE.TRANS64.RED.A1T0 RZ, [R0+URZ], RZ ;  /* 0x000000ff00ff79a7 */ /* 0x0003ea00081004ff */
[----:B------:R-:W-:Y:S01]  /*28d0*/  IMAD.U32 R6, RZ, RZ, UR4 ;  /* 0x00000004ff067e24 */ /* 0x000fe2000f8e00ff */
[----:B------:R-:W2:Y:S04]  /*28e0*/  SYNCS.PHASECHK.TRANS64.TRYWAIT P0, [UR5+0xd0], R5 ;  /* 0x0000d005ff0075a7 */ /* 0x000ea80008001105 */
[----:B------:R-:W-:Y:S01]  /*28f0*/  PRMT R6, R2, 0x654, R6 ;  /* 0x0000065402067816 */ /* 0x000fe20000000006 */
[----:B-12---:R-:W-:Y:S06]  /*2900*/  @!P0 BRA `(.L_x_46) ;  /* 0x00000078009c8947 */ /* 0x006fec0003800000 */
.L_x_232:
[----:B------:R-:W-:Y:S01]  /*2910*/  ULEA UR4, UR7, UR6, 0x4 ;  /* 0x0000000607047291 */ /* 0x000fe2000f8e20ff */
[----:B------:R-:W-:Y:S01]  /*2920*/  SEL R3, R6, R3, !P2 ;  /* 0x0000000306037207 */ /* 0x000fe20005000000 */
[----:B------:R-:W-:Y:S01]  /*2930*/  UIADD3 UR5, UPT, UPT, UR5, 0xc0, URZ ;  /* 0x000000c005057890 */ /* 0x000fe2000fffe0ff */
[----:B-1----:R-:W-:Y:S01]  /*2940*/  LEA R0, R11, UR6, 0x3 ;  /* 0x000000060b007c11 */ /* 0x002fe2000f8e18ff */
[----:B------:R-:W-:Y:S01]  /*2950*/  UIADD3 UR4, UPT, UPT, UR4, 0x150, URZ ;  /* 0x0000015004047890 */ /* 0x000fe2000fffe0ff */
[----:B------:R1:W-:Y:S01]  /*2960*/  @!P2 SYNCS.ARRIVE.TRANS64.RED RZ, [R3+URZ], R4 ;  /* 0x0000000403ffa9a7 */ /* 0x0003e200080004ff */
[----:B------:R-:W-:Y:S01]  /*2970*/  UIADD3 UR7, UPT, UPT, UR7, 0x1, URZ ;  /* 0x0000000107077890 */ /* 0x000fe2000fffe0ff */
[----:B------:R-:W-:-:S03]  /*2980*/  VIADD R8, R8, 0x1 ;  /* 0x0000000108087836 */ /* 0x000fc60000000000 */
[----:B------:R-:W-:Y:S02]  /*2990*/  UISETP.NE.AND UP0, UPT, UR7, 0x2, UPT ;  /* 0x000000020700788c */ /* 0x000fe4000bf05270 */
[----:B------:R-:W-:Y:S01]  /*29a0*/  ISETP.NE.AND P0, PT, R8, 0x2, PT ;  /* 0x000000020800780c */ /* 0x000fe20003f05270 */
[----:B------:R-:W-:Y:S06]  /*29b0*/  UGETNEXTWORKID.BROADCAST [UR4], [UR5] ;  /* 0x00000000040073ca */ /* 0x000fec0008000100 */
[----:B------:R-:W-:Y:S02]  /*29c0*/  USEL UR4, URZ, 0x1, UP0 ;  /* 0x00000001ff047887 */ /* 0x000fe40008000000 */
[----:B------:R-:W-:-:S04]  /*29d0*/  USEL UR7, UR7, URZ, UP0 ;  /* 0x000000ff07077287 */ /* 0x000fc80008000000 */
[----:B------:R-:W-:Y:S02]  /*29e0*/  LOP3.LUT R12, R12, UR4, RZ, 0x3c, !PT ;  /* 0x000000040c0c7c12 */ /* 0x000fe4000f8e3cff */
[----:B-1----:R-:W-:-:S04]  /*29f0*/  SHF.L.U32 R4, R10, 0x1f, RZ ;  /* 0x0000001f0a047819 */ /* 0x002fc800000006ff */
[----:B------:R-:W1:Y:S02]  /*2a00*/  SYNCS.PHASECHK.TRANS64.TRYWAIT P1, [R0+URZ+0xc0], R4 ;  /* 0x0000c004000075a7 */ /* 0x000e6400080211ff */
[----:B-1----:R-:W-:Y:S05]  /*2a10*/  @!P1 BRA `(.L_x_47) ;  /* 0x0000007800709947 */ /* 0x002fea0003800000 */
.L_x_233:
[C---:B-1----:R-:W-:Y:S01]  /*2a20*/  LEA R4, R11.reuse, UR6, 0x4 ;  /* 0x000000060b047c11 */ /* 0x042fe2000f8e20ff */
[----:B------:R-:W-:Y:S01]  /*2a30*/  VIADD R0, R0, 0xd0 ;  /* 0x000000d000007836 */ /* 0x000fe20000000000 */
[----:B------:R-:W-:Y:S01]  /*2a40*/  SEL R8, R8, RZ, P0 ;  /* 0x000000ff08087207 */ /* 0x000fe20000000000 */
[----:B------:R-:W-:-:S03]  /*2a50*/  VIADD R11, R11, 0x1 ;  /* 0x000000010b0b7836 */ /* 0x000fc60000000000 */
[----:B------:R-:W1:Y:S01]  /*2a60*/  LDS.128 R4, [R4+0x150] ;  /* 0x0001500004047984 */ /* 0x000e620000000c00 */
[----:B------:R-:W-:Y:S02]  /*2a70*/  PRMT R0, RZ, 0x654, R0 ;  /* 0x00000654ff007816 */ /* 0x000fe40000000000 */
[C---:B------:R-:W-:Y:S01]  /*2a80*/  ISETP.NE.AND P1, PT, R11.reuse, 0x2, PT ;  /* 0x000000020b00780c */ /* 0x040fe20003f25270 */
[----:B------:R-:W-:Y:S01]  /*2a90*/  @!PT LDS RZ, [RZ] ;  /* 0x00000000fffff984 */ /* 0x000fe20000000800 */
[----:B------:R-:W-:Y:S01]  /*2aa0*/  @!PT LDS RZ, [RZ] ;  /* 0x00000000fffff984 */ /* 0x000fe20000000800 */
[----:B------:R-:W-:Y:S01]  /*2ab0*/  @!PT LDS RZ, [RZ] ;  /* 0x00000000fffff984 */ /* 0x000fe20000000800 */
[----:B------:R-:W-:Y:S01]  /*2ac0*/  @!PT LDS RZ, [RZ] ;  /* 0x00000000fffff984 */ /* 0x000fe20000000800 */
[----:B------:R2:W-:Y:S06]  /*2ad0*/  MEMBAR.ALL.CTA ;  /* 0x0000000000007992 */ /* 0x0005ec0000008000 */
[----:B--2---:R-:W2:Y:S01]  /*2ae0*/  FENCE.VIEW.ASYNC.S ;  /* 0x00000000000073c6 */ /* 0x004ea20000000000 */
[----:B------:R-:W-:Y:S01]  /*2af0*/  SEL R11, R11, RZ, P1 ;  /* 0x000000ff0b0b7207 */ /* 0x000fe20000800000 */
[----:B--2---:R2:W-:Y:S01]  /*2b00*/  SYNCS.ARRIVE.TRANS64.RED.A1T0 RZ, [R0+URZ], RZ ;  /* 0x000000ff00ff79a7 */ /* 0x0045e200081004ff */
[----:B-1----:R-:W-:-:S02]  /*2b10*/  LOP3.LUT P3, RZ, R6, 0x1, RZ, 0xc0, !PT ;  /* 0x0000000106ff7812 */ /* 0x002fc4000786c0ff */
[----:B------:R-:W-:-:S04]  /*2b20*/  SEL R4, RZ, 0x1, P1 ;  /* 0x00000001ff047807 */ /* 0x000fc80000800000 */
[----:B------:R-:W-:Y:S02]  /*2b30*/  LOP3.LUT R10, R10, R4, RZ, 0x3c, !PT ;  /* 0x000000040a0a7212 */ /* 0x000fe400078e3cff */
[----:B--2---:R-:W-:-:S04]  /*2b40*/  SEL R0, RZ, 0x1, P0 ;  /* 0x00000001ff007807 */ /* 0x004fc80000000000 */
[----:B------:R-:W-:Y:S01]  /*2b50*/  LOP3.LUT R9, R9, R0, RZ, 0x3c, !PT ;  /* 0x0000000009097212 */ /* 0x000fe200078e3cff */
[----:B------:R-:W-:Y:S06]  /*2b60*/  @P3 BRA `(.L_x_48) ;  /* 0xfffffffc002c3947 */ /* 0x000fec000383ffff */
[----:B------:R-:W-:Y:S01]  /*2b70*/  ULEA UR5, UR7, UR6, 0x3 ;  /* 0x0000000607057291 */ /* 0x000fe2000f8e18ff */
[----:B------:R-:W-:-:S08]  /*2b80*/  SHF.L.U32 R2, R12, 0x1f, RZ ;  /* 0x0000001f0c027819 */ /* 0x000fd000000006ff */
[----:B------:R-:W1:Y:S02]  /*2b90*/  SYNCS.PHASECHK.TRANS64 P0, [UR5+0xd0], R2 ;  /* 0x0000d002ff0075a7 */ /* 0x000e640008001005 */
[----:B-1----:R-:W-:Y:S05]  /*2ba0*/  @P0 BRA `(.L_x_49) ;  /* 0x0000000000080947 */ /* 0x002fea0003800000 */
[----:B------:R-:W1:Y:S02]  /*2bb0*/  SYNCS.PHASECHK.TRANS64.TRYWAIT P0, [UR5+0xd0], R2 ;  /* 0x0000d002ff0075a7 */ /* 0x000e640008001105 */
[----:B-1----:R-:W-:Y:S05]  /*2bc0*/  @!P0 BRA `(.L_x_50) ;  /* 0x0000007800188947 */ /* 0x002fea0003800000 */
.L_x_49:
[----:B------:R-:W-:-:S04]  /*2bd0*/  UIADD3 UR4, UPT, UPT, UR7, 0x1, URZ ;  /* 0x0000000107047890 */ /* 0x000fc8000fffe0ff */
[----:B------:R-:W-:-:S04]  /*2be0*/  UISETP.NE.AND UP0, UPT, UR4, 0x2, UPT ;  /* 0x000000020400788c */ /* 0x000fc8000bf05270 */
[----:B------:R-:W-:Y:S02]  /*2bf0*/  USEL UR8, URZ, 0x1, UP0 ;  /* 0x00000001ff087887 */ /* 0x000fe40008000000 */
[----:B------:R-:W-:-:S04]  /*2c00*/  USEL UR4, UR4, URZ, UP0 ;  /* 0x000000ff04047287 */ /* 0x000fc80008000000 */
[----:B------:R-:W-:Y:S01]  /*2c10*/  ULEA UR4, UR4, UR6, 0x3 ;  /* 0x0000000604047291 */ /* 0x000fe2000f8e18ff */
[----:B-1----:R-:W-:-:S04]  /*2c20*/  LOP3.LUT R2, R12, UR8, RZ, 0x3c, !PT ;  /* 0x000000080c027c12 */ /* 0x002fc8000f8e3cff */
[----:B------:R-:W-:-:S04]  /*2c30*/  SHF.L.U32 R0, R2, 0x1f, RZ ;  /* 0x0000001f02007819 */ /* 0x000fc800000006ff */
[----:B------:R-:W1:Y:S02]  /*2c40*/  SYNCS.PHASECHK.TRANS64 P0, [UR4+0xd0], R0 ;  /* 0x0000d000ff0075a7 */ /* 0x000e640008001004 */
[----:B-1----:R-:W-:Y:S05]  /*2c50*/  @P0 EXIT ;  /* 0x000000000000094d */ /* 0x002fea0003800000 */
[----:B------:R-:W-:Y:S02]  /*2c60*/  SHF.L.U32 R2, R2, 0x1f, RZ ;  /* 0x0000001f02027819 */ /* 0x000fe400000006ff */
[----:B------:R-:W-:-:S07]  /*2c70*/  MOV R0, UR4 ;  /* 0x0000000400007c02 */ /* 0x000fce0008000f00 */
.L_x_51:
[----:B-1----:R1:W2:Y:S02]  /*2c80*/  SYNCS.PHASECHK.TRANS64.TRYWAIT P0, [R0+URZ+0xd0], R2 ;  /* 0x0000d002000075a7 */ /* 0x0022a400080011ff */
[----:B--2---:R-:W-:Y:S05]  /*2c90*/  @!P0 NANOSLEEP.SYNCS 0x989680 ;  /* 0x009896800000895d */ /* 0x004fea0003900000 */
[----:B------:R-:W2:Y:S02]  /*2ca0*/  @!P0 SYNCS.PHASECHK.TRANS64 P0, [R0+URZ+0xd0], R2 ;  /* 0x0000d002000085a7 */ /* 0x000ea400080010ff */
[----:B--2---:R-:W-:Y:S05]  /*2cb0*/  @P0 EXIT ;  /* 0x000000000000094d */ /* 0x004fea0003800000 */
[----:B------:R-:W-:Y:S05]  /*2cc0*/  BRA `(.L_x_51) ;  /* 0xfffffffc00ec7947 */ /* 0x000fea000383ffff */
.L_x_44:
[----:B------:R-:W-:-:S09]  /*2cd0*/  UISETP.NE.AND UP1, UPT, UR8, URZ, UPT ;  /* 0x000000ff0800728c */ /* 0x000fd2000bf25270 */
[----:B------:R-:W-:Y:S05]  /*2ce0*/  BRA.U UP1, `(.L_x_52) ;  /* 0x0000000d01b47547 */ /* 0x000fea000b800000 */
[----:B------:R-:W-:Y:S01]  /*2cf0*/  UMOV UR5, 0x40 ;  /* 0x0000004000057882 */ /* 0x000fe20000000000 */
[----:B------:R-:W-:Y:S01]  /*2d00*/  NOP ;  /* 0x0000000000007918 */ /* 0x000fe20000000000 */
[----:B------:R-:W-:Y:S01]  /*2d10*/  ULEA UR5, UR4, UR5, 0x18 ;  /* 0x0000000504057291 */ /* 0x000fe2000f8ec0ff */
[----:B------:R-:W-:Y:S02]  /*2d20*/  UMOV UR6, 0x400 ;  /* 0x0000040000067882 */ /* 0x000fe40000000000 */
[----:B------:R-:W-:-:S06]  /*2d30*/  ULEA UR6, UR4, UR6, 0x18 ;  /* 0x0000000604067291 */ /* 0x000fcc000f8ec0ff */
[----:B------:R-:W1:Y:S02]  /*2d40*/  LDS.U8 R0, [UR5+0x1c] ;  /* 0x00001c05ff007984 */ /* 0x000e640008000000 */
[----:B-1----:R-:W-:-:S13]  /*2d50*/  ISETP.NE.AND P0, PT, R0, RZ, PT ;  /* 0x000000ff0000720c */ /* 0x002fda0003f05270 */
[----:B------:R-:W-:Y:S05]  /*2d60*/  @P0 BRA `(.L_x_53) ;  /* 0x0000000000580947 */ /* 0x000fea0003800000 */
[----:B------:R-:W-:-:S13]  /*2d70*/  ELECT P0, URZ, PT ;  /* 0x0000000000ff782f */ /* 0x000fda0003800000 */
[----:B------:R-:W-:Y:S05]  /*2d80*/  @!P0 BRA `(.L_x_54) ;  /* 0x0000000000608947 */ /* 0x000fea0003800000 */
[----:B------:R-:W-:Y:S01]  /*2d90*/  UMOV UR4, 0x10 ;  /* 0x0000001000047882 */ /* 0x000fe20000000000 */
[----:B------:R-:W-:Y:S01]  /*2da0*/  HFMA2 R0, -RZ, RZ, 0, 5.9604644775390625e-08 ;  /* 0x00000001ff007431 */ /* 0x000fe200000001ff */
[----:B------:R-:W-:-:S03]  /*2db0*/  MOV R2, 0xffff ;  /* 0x0000ffff00027802 */ /* 0x000fc60000000f00 */
[----:B------:R-:W-:Y:S04]  /*2dc0*/  DEPBAR.LE SB1, 0x36 ;  /* 0x00009d800000791a */ /* 0x000fe80000000000 */
[----:B------:R-:W1:Y:S02]  /*2dd0*/  UTCATOMSWS.FIND_AND_SET.ALIGN UP0, UR4, UR4 ;  /* 0x00000004000475e3 */ /* 0x000e640008000800 */
[----:B-1----:R-:W-:Y:S01]  /*2de0*/  MOV R3, UR4 ;  /* 0x0000000400037c02 */ /* 0x002fe20008000f00 */
[----:B------:R-:W-:Y:S06]  /*2df0*/  BRA.U UP0, `(.L_x_55) ;  /* 0x0000000100187547 */ /* 0x000fec000b800000 */
.L_x_56:
[----:B------:R-:W-:Y:S05]  /*2e00*/  NANOSLEEP 0x64 ;  /* 0x000000640000795d */ /* 0x000fea0003800000 */
[----:B------:R-:W-:-:S05]  /*2e10*/  UMOV UR4, 0x10 ;  /* 0x0000001000047882 */ /* 0x000fca0000000000 */
[----:B------:R-:W-:Y:S04]  /*2e20*/  DEPBAR.LE SB1, 0x36 ;  /* 0x00009d800000791a */ /* 0x000fe80000000000 */
[----:B------:R-:W1:Y:S02]  /*2e30*/  UTCATOMSWS.FIND_AND_SET.ALIGN UP0, UR4, UR4 ;  /* 0x00000004000475e3 */ /* 0x000e640008000800 */
[----:B-1----:R-:W-:Y:S01]  /*2e40*/  MOV R3, UR4 ;  /* 0x0000000400037c02 */ /* 0x002fe20008000f00 */
[----:B------:R-:W-:Y:S05]  /*2e50*/  BRA.U !UP0, `(.L_x_56) ;  /* 0xfffffffd08e87547 */ /* 0x000fea000b83ffff */
.L_x_55:
[-C--:B------:R-:W-:Y:S02]  /*2e60*/  SHF.L.U32 R2, R2, R3.reuse, RZ ;  /* 0x0000000302027219 */ /* 0x080fe400000006ff */
[----:B------:R-:W-:Y:S01]  /*2e70*/  SHF.L.U32 R0, R0, R3, RZ ;  /* 0x0000000300007219 */ /* 0x000fe200000006ff */
[----:B------:R-:W-:Y:S02]  /*2e80*/  IMAD.SHL.U32 R3, R3, 0x20, RZ ;  /* 0x0000002003037824 */ /* 0x000fe400078e00ff */
[----:B------:R1:W-:Y:S04]  /*2e90*/  ATOMS.OR RZ, [UR5+0x14], R2 ;  /* 0x00001402ffff798c */ /* 0x0003e8000b000005 */
[----:B------:R1:W-:Y:S04]  /*2ea0*/  ATOMS.OR RZ, [UR5+0x18], R0 ;  /* 0x00001800ffff798c */ /* 0x0003e8000b000005 */
[----:B------:R1:W-:Y:S01]  /*2eb0*/  STS [UR6+0x170], R3 ;  /* 0x00017003ff007988 */ /* 0x0003e20008000806 */
[----:B------:R-:W-:Y:S05]  /*2ec0*/  BRA `(.L_x_54) ;  /* 0x0000000000107947 */ /* 0x000fea0003800000 */
.L_x_53:
[----:B------:R-:W-:Y:S02]  /*2ed0*/  MOV R0, 0xffffffff ;  /* 0xffffffff00007802 */ /* 0x000fe40000000f00 */
[----:B------:R-:W-:-:S03]  /*2ee0*/  MOV R2, 0x2f10 ;  /* 0x00002f1000027802 */ /* 0x000fc60000000f00 */
[----:B------:R1:W-:Y:S04]  /*2ef0*/  STS [UR6+0x170], R0 ;  /* 0x00017000ff007988 */ /* 0x0003e80008000806 */
[----:B-1-3-5:R-:W-:Y:S05]  /*2f00*/  CALL.REL.NOINC `($__internal_1_$__cuda_sm10x_tcgen05_guardrail_trap_phase_invalid_during_alloc) ;  /* 0x0000007800d87944 */ /* 0x02afea0003c00000 */
.L_x_54:
[----:B------:R-:W-:Y:S05]  /*2f10*/  WARPSYNC.ALL ;  /* 0x0000000000007948 */ /* 0x000fea0003800000 */
[----:B------:R-:W2:Y:S01]  /*2f20*/  S2UR UR5, SR_CgaCtaId ;  /* 0x00000000000579c3 */ /* 0x000ea20000008800 */
[----:B------:R-:W-:Y:S01]  /*2f30*/  UMOV UR4, 0x400 ;  /* 0x0000040000047882 */ /* 0x000fe20000000000 */
[----:B------:R-:W-:-:S06]  /*2f40*/  NOP ;  /* 0x0000000000007918 */ /* 0x000fcc0000000000 */
[----:B------:R-:W-:Y:S06]  /*2f50*/  BAR.ARV 0x6, 0xa0 ;  /* 0x0182800000007b1d */ /* 0x000fec0000002000 */
[----:B------:R-:W4:Y:S01]  /*2f60*/  LDCU UR7, c[0x0][0x38c] ;  /* 0x00007180ff0777ac */ /* 0x000f220008000800 */
[----:B------:R-:W-:Y:S01]  /*2f70*/  IMAD.MOV.U32 R11, RZ, RZ, 0x1 ;  /* 0x00000001ff0b7424 */ /* 0x000fe200078e00ff */
[----:B------:R-:W-:Y:S01]  /*2f80*/  CS2R R8, SRZ ;  /* 0x0000000000087805 */ /* 0x000fe2000001ff00 */
[----:B------:R-:W-:Y:S01]  /*2f90*/  IMAD.MOV.U32 R10, RZ, RZ, RZ ;  /* 0x000000ffff0a7224 */ /* 0x000fe200078e00ff */
[----:B------:R-:W3:Y:S01]  /*2fa0*/  LDCU UR6, c[0x0][0x38c] ;  /* 0x00007180ff0677ac */ /* 0x000ee20008000800 */
[----:B------:R-:W-:Y:S01]  /*2fb0*/  UMOV UR15, URZ ;  /* 0x000000ff000f7c82 */ /* 0x000fe20008000000 */
[----:B------:R-:W-:Y:S01]  /*2fc0*/  UMOV UR14, URZ ;  /* 0x000000ff000e7c82 */ /* 0x000fe20008000000 */
[----:B--2---:R-:W-:Y:S01]  /*2fd0*/  ULEA UR5, UR5, UR4, 0x18 ;  /* 0x0000000405057291 */ /* 0x004fe2000f8ec0ff */
[----:B------:R-:W-:Y:S01]  /*2fe0*/  UMOV UR24, 0x0 ;  /* 0x0000000000187882 */ /* 0x000fe20000000000 */
[----:B------:R-:W-:-:S02]  /*2ff0*/  UMOV UR25, 0x8100010 ;  /* 0x0810001000197882 */ /* 0x000fc40000000000 */
[----:B------:R-:W-:Y:S02]  /*3000*/  UIADD3 UR10, UPT, UPT, UR5, 0x6400, URZ ;  /* 0x00006400050a7890 */ /* 0x000fe4000fffe0ff */
[----:B------:R-:W-:Y:S02]  /*3010*/  UIADD3 UR11, UPT, UPT, UR5, 0x26400, URZ ;  /* 0x00026400050b7890 */ /* 0x000fe4000fffe0ff */
[----:B----4-:R-:W-:Y:S01]  /*3020*/  UIADD3 UR7, UPT, UPT, UR7, 0x3f, URZ ;  /* 0x0000003f07077890 */ /* 0x010fe2000fffe0ff */
[----:B-1----:R-:W1:Y:S01]  /*3030*/  LDS R0, [UR5+0x170] ;  /* 0x00017005ff007984 */ /* 0x002e620008000800 */
[----:B------:R-:W-:Y:S02]  /*3040*/  USHF.R.U32.HI UR10, URZ, 0x4, UR10 ;  /* 0x00000004ff0a7899 */ /* 0x000fe4000801160a */
[----:B------:R-:W-:Y:S02]  /*3050*/  USHF.R.S32.HI UR4, URZ, 0x1f, UR7 ;  /* 0x0000001fff047899 */ /* 0x000fe40008011407 */
[----:B------:R-:W-:-:S02]  /*3060*/  USHF.R.U32.HI UR11, URZ, 0x4, UR11 ;  /* 0x00000004ff0b7899 */ /* 0x000fc4000801160b */
[----:B------:R-:W-:Y:S02]  /*3070*/  ULEA.HI UR4, UR4, UR7, URZ, 0x6 ;  /* 0x0000000704047291 */ /* 0x000fe4000f8f30ff */
[----:B------:R-:W-:Y:S02]  /*3080*/  ULOP3.LUT UR10, UR10, 0x3fff, URZ, 0xc0, !UPT ;  /* 0x00003fff0a0a7892 */ /* 0x000fe4000f8ec0ff */
[----:B------:R-:W-:Y:S02]  /*3090*/  USHF.R.S32.HI UR4, URZ, 0x6, UR4 ;  /* 0x00000006ff047899 */ /* 0x000fe40008011404 */
[----:B------:R-:W-:Y:S02]  /*30a0*/  ULOP3.LUT UR11, UR11, 0x3fff, URZ, 0xc0, !UPT ;  /* 0x00003fff0b0b7892 */ /* 0x000fe4000f8ec0ff */
[----:B------:R-:W-:Y:S01]  /*30b0*/  UISETP.LT.AND UP0, UPT, UR4, 0x1, UPT ;  /* 0x000000010400788c */ /* 0x000fe2000bf01270 */
[----:B------:R-:W-:Y:S01]  /*30c0*/  UMOV UR22, 0x0 ;  /* 0x0000000000167882 */ /* 0x000fe20000000000 */
[----:B------:R-:W-:-:S02]  /*30d0*/  UMOV UR23, 0x8100010 ;  /* 0x0810001000177882 */ /* 0x000fc40000000000 */
[----:B------:R-:W-:Y:S02]  /*30e0*/  USEL UR9, UR4, 0x1, !UP0 ;  /* 0x0000000104097887 */ /* 0x000fe4000c000000 */
[----:B------:R-:W-:Y:S02]  /*30f0*/  ULOP3.LUT UR10, UR10, 0x10000, URZ, 0xfc, !UPT ;  /* 0x000100000a0a7892 */ /* 0x000fe4000f8efcff */
[----:B------:R-:W-:Y:S02]  /*3100*/  ULOP3.LUT UR11, UR11, 0x10000, URZ, 0xfc, !UPT ;  /* 0x000100000b0b7892 */ /* 0x000fe4000f8efcff */
[----:B------:R-:W-:Y:S02]  /*3110*/  UIADD3 UR9, UPT, UPT, -UR9, URZ, URZ ;  /* 0x000000ff09097290 */ /* 0x000fe4000fffe1ff */
[----:B---3--:R-:W-:Y:S01]  /*3120*/  UISETP.GE.AND UP3, UPT, UR6, 0x1, UPT ;  /* 0x000000010600788c */ /* 0x008fe2000bf66270 */
[----:B------:R-:W-:Y:S01]  /*3130*/  UMOV UR20, 0x0 ;  /* 0x0000000000147882 */ /* 0x000fe20000000000 */
[----:B------:R-:W-:Y:S01]  /*3140*/  UMOV UR21, 0x8100010 ;  /* 0x0810001000157882 */ /* 0x000fe20000000000 */
[----:B------:R-:W-:Y:S01]  /*3150*/  UMOV UR18, 0x0 ;  /* 0x0000000000127882 */ /* 0x000fe20000000000 */
[----:B------:R-:W-:Y:S01]  /*3160*/  UMOV UR19, 0x8100010 ;  /* 0x0810001000137882 */ /* 0x000fe20000000000 */
[----:B-1----:R-:W-:-:S15]  /*3170*/  R2UR UR16, R0 ;  /* 0x00000000001072ca */ /* 0x002fde00000e0000 */
.L_x_63:
[----:B------:R-:W-:Y:S02]  /*3180*/  LEA R0, R10, UR5, 0x3 ;  /* 0x000000050a007c11 */ /* 0x000fe4000f8e18ff */
[----:B------:R-:W-:Y:S02]  /*3190*/  SHF.L.U32 R2, R9, 0x1f, RZ ;  /* 0x0000001f09027819 */ /* 0x000fe400000006ff */
[----:B------:R-:W-:Y:S01]  /*31a0*/  PLOP3.LUT P0, PT, PT, PT, UP3, 0x80, 0x8 ;  /* 0x000000000008781c */ /* 0x000fe20003f0f038 */
[----:B------:R-:W-:Y:S01]  /*31b0*/  VIADD R3, R0, 0xd0 ;  /* 0x000000d000037836 */ /* 0x000fe20000000000 */
[----:B-1----:R-:W1:Y:S02]  /*31c0*/  SYNCS.PHASECHK.TRANS64.TRYWAIT P1, [R0+URZ+0xc0], R2 ;  /* 0x0000c002000075a7 */ /* 0x002e6400080211ff */
[----:B-1-3--:R-:W-:Y:S09]  /*31d0*/  @!P1 BRA `(.L_x_57) ;  /* 0x0000007000ac9947 */ /* 0x00aff20003800000 */
.L_x_235:
[----:B------:R-:W-:Y:S01]  /*31e0*/  LEA R4, R10, UR5, 0x4 ;  /* 0x000000050a047c11 */ /* 0x000fe2000f8e20ff */
[----:B------:R-:W-:Y:S01]  /*31f0*/  @UP3 ULEA UR6, UR14, UR5, 0x3 ;  /* 0x000000050e063291 */ /* 0x000fe2000f8e18ff */
[----:B------:R-:W-:Y:S01]  /*3200*/  PLOP3.LUT P2, PT, PT, PT, PT, 0x80, 0x8 ;  /* 0x000000000008781c */ /* 0x000fe20003f4f070 */
[----:B------:R-:W-:Y:S01]  /*3210*/  ULEA UR7, UR15, UR5, 0x3 ;  /* 0x000000050f077291 */ /* 0x000fe2000f8e18ff */
[----:B------:R-:W-:Y:S01]  /*3220*/  PRMT R3, RZ, 0x654, R3 ;  /* 0x00000654ff037816 */ /* 0x000fe20000000003 */
[----:B------:R-:W-:Y:S01]  /*3230*/  ULEA UR8, UR15, UR16, 0x6 ;  /* 0x000000100f087291 */ /* 0x000fe2000f8e30ff */
[----:B------:R-:W2:Y:S01]  /*3240*/  LDS.128 R4, [R4+0x150] ;  /* 0x0001500004047984 */ /* 0x000ea20000000c00 */
[----:B-1----:R-:W-:Y:S02]  /*3250*/  @P0 SHF.L.U32 R2, R8, 0x1f, RZ ;  /* 0x0000001f08020819 */ /* 0x002fe400000006ff */
[----:B------:R-:W-:Y:S01]  /*3260*/  SHF.L.U32 R0, R11, 0x1f, RZ ;  /* 0x0000001f0b007819 */ /* 0x000fe200000006ff */
[----:B------:R-:W-:Y:S01]  /*3270*/  @!PT LDS RZ, [RZ] ;  /* 0x00000000fffff984 */ /* 0x000fe20000000800 */
[----:B------:R-:W-:Y:S01]  /*3280*/  @!PT LDS RZ, [RZ] ;  /* 0x00000000fffff984 */ /* 0x000fe20000000800 */
[----:B------:R-:W-:Y:S01]  /*3290*/  @!PT LDS RZ, [RZ] ;  /* 0x00000000fffff984 */ /* 0x000fe20000000800 */
[----:B------:R-:W-:Y:S01]  /*32a0*/  @!PT LDS RZ, [RZ] ;  /* 0x00000000fffff984 */ /* 0x000fe20000000800 */
[----:B------:R1:W-:Y:S06]  /*32b0*/  MEMBAR.ALL.CTA ;  /* 0x0000000000007992 */ /* 0x0003ec0000008000 */
[----:B-1----:R-:W1:Y:S02]  /*32c0*/  FENCE.VIEW.ASYNC.S ;  /* 0x00000000000073c6 */ /* 0x002e640000000000 */
[----:B-1----:R1:W-:Y:S01]  /*32d0*/  SYNCS.ARRIVE.TRANS64.RED.A1T0 RZ, [R3+URZ], RZ ;  /* 0x000000ff03ff79a7 */ /* 0x0023e200081004ff */
[----:B------:R1:W3:Y:S01]  /*32e0*/  @P0 SYNCS.PHASECHK.TRANS64.TRYWAIT P2, [UR6], R2 ;  /* 0x00000002ff0005a7 */ /* 0x0002e20008041106 */
[----:B--2---:R-:W-:Y:S01]  /*32f0*/  LOP3.LUT P1, RZ, R6, 0x1, RZ, 0xc0, !PT ;  /* 0x0000000106ff7812 */ /* 0x004fe2000782c0ff */
[----:B------:R-:W2:Y:S02]  /*3300*/  SYNCS.PHASECHK.TRANS64.TRYWAIT P0, [UR7+0x100], R0 ;  /* 0x00010000ff0075a7 */ /* 0x000ea40008001107 */
[----:B-123--:R-:W-:Y:S10]  /*3310*/  @!P0 BRA `(.L_x_58) ;  /* 0x0000007000708947 */ /* 0x00eff40003800000 */
.L_x_237:
[----:B------:R-:W-:Y:S01]  /*3320*/  IADD3 R10, PT, PT, R10, 0x1, RZ ;  /* 0x000000010a0a7810 */ /* 0x000fe20007ffe0ff */
[----:B------:R-:W-:Y:S06]  /*3330*/  BRA.U !UP3, `(.L_x_59) ;  /* 0x000000010bc07547 */ /* 0x000fec000b800000 */
[----:B------:R-:W-:Y:S01]  /*3340*/  UPLOP3.LUT UP4, UPT, UPT, UPT, UPT, 0x40, 0x4 ;  /* 0x000000000004789c */ /* 0x000fe20003f8e870 */
[----:B------:R-:W-:Y:S01]  /*3350*/  UMOV UR13, UR9 ;  /* 0x00000009000d7c82 */ /* 0x000fe20008000000 */
[----:B------:R-:W-:Y:S01]  /*3360*/  UMOV UR12, UR4 ;  /* 0x00000004000c7c82 */ /* 0x000fe20008000000 */
[----:B------:R-:W-:-:S08]  /*3370*/  UMOV UR17, UR14 ;  /* 0x0000000e00117c82 */ /* 0x000fd00008000000 */
.L_x_62:
[----:B------:R-:W-:Y:S02]  /*3380*/  UIADD3 UR13, UPT, UPT, UR13, 0x1, URZ ;  /* 0x000000010d0d7890 */ /* 0x000fe4000fffe0ff */
[----:B--2---:R-:W-:Y:S02]  /*3390*/  ULEA UR6, UR17, UR5, 0x3 ;  /* 0x0000000511067291 */ /* 0x004fe4000f8e18ff */
[----:B------:R-:W-:Y:S01]  /*33a0*/  UISETP.NE.AND UP0, UPT, UR13, URZ, UPT ;  /* 0x000000ff0d00728c */ /* 0x000fe2000bf05270 */
[----:B---3--:R-:W-:Y:S10]  /*33b0*/  @P2 BRA `(.L_x_60) ;  /* 0x00000000000c2947 */ /* 0x008ff40003800000 */
[----:B-1----:R-:W-:Y:S04]  /*33c0*/  SHF.L.U32 R2, R8, 0x1f, RZ ;  /* 0x0000001f08027819 */ /* 0x002fe800000006ff */
[----:B------:R-:W1:Y:S02]  /*33d0*/  SYNCS.PHASECHK.TRANS64.TRYWAIT P0, [UR6], R2 ;  /* 0x00000002ff0075a7 */ /* 0x000e640008001106 */
[----:B-1----:R-:W-:Y:S05]  /*33e0*/  @!P0 BRA `(.L_x_61) ;  /* 0x0000007000548947 */ /* 0x002fea0003800000 */
.L_x_60:
[----:B------:R-:W-:Y:S01]  /*33f0*/  UISETP.NE.AND UP1, UPT, UR12, 0x1, UPT ;  /* 0x000000010c00788c */ /* 0x000fe2000bf25270 */
[----:B------:R-:W-:Y:S01]  /*3400*/  PLOP3.LUT P2, PT, PT, PT, PT, 0x80, 0x8 ;  /* 0x000000000008781c */ /* 0x000fe20003f4f070 */
[----:B------:R-:W-:Y:S02]  /*3410*/  UIADD3 UR14, UPT, UPT, UR17, 0x1, URZ ;  /* 0x00000001110e7890 */ /* 0x000fe4000fffe0ff */
[----:B------:R-:W-:Y:S02]  /*3420*/  ULEA UR28, UR17, UR11, 0x9 ;  /* 0x0000000b111c7291 */ /* 0x000fe4000f8e48ff */
[----:B------:R-:W-:Y:S01]  /*3430*/  UISETP.NE.AND UP2, UPT, UR14, 0x8, UPT ;  /* 0x000000080e00788c */ /* 0x000fe2000bf45270 */
[----:B------:R-:W-:Y:S01]  /*3440*/  PLOP3.LUT P0, PT, PT, PT, UP1, 0x80, 0x8 ;  /* 0x000000000008781c */ /* 0x000fe20003f0f018 */
[----:B------:R-:W-:Y:S02]  /*3450*/  UIADD3 UR40, UPT, UPT, UR28, 0x2, URZ ;  /* 0x000000021c287890 */ /* 0x000fe4000fffe0ff */
[----:B------:R-:W-:Y:S02]  /*3460*/  USEL UR27, URZ, 0x1, UP2 ;  /* 0x00000001ff1b7887 */ /* 0x000fe40009000000 */
[----:B------:R-:W-:Y:S02]  /*3470*/  USEL UR14, UR14, URZ, UP2 ;  /* 0x000000ff0e0e7287 */ /* 0x000fe40009000000 */
[----:B------:R-:W-:Y:S02]  /*3480*/  UIADD3 UR36, UPT, UPT, UR28, 0x4, URZ ;  /* 0x000000041c247890 */ /* 0x000fe4000fffe0ff */
[----:B------:R-:W-:Y:S01]  /*3490*/  @UP1 ULEA UR26, UR14, UR5, 0x3 ;  /* 0x000000050e1a1291 */ /* 0x000fe2000f8e18ff */
[----:B------:R-:W-:Y:S01]  /*34a0*/  LOP3.LUT R8, R8, UR27, RZ, 0x3c, !PT ;  /* 0x0000001b08087c12 */ /* 0x000fe2000f8e3cff */
[----:B------:R-:W-:Y:S02]  /*34b0*/  UIADD3 UR32, UPT, UPT, UR28, 0x6, URZ ;  /* 0x000000061c207890 */ /* 0x000fe4000fffe0ff */
[----:B------:R-:W-:Y:S01]  /*34c0*/  UIADD3 UR6, UPT, UPT, UR6, 0x40, URZ ;  /* 0x0000004006067890 */ /* 0x000fe2000fffe0ff */
[----:B-1----:R-:W-:Y:S01]  /*34d0*/  @P0 SHF.L.U32 R0, R8, 0x1f, RZ ;  /* 0x0000001f08000819 */ /* 0x002fe200000006ff */
[----:B------:R-:W-:Y:S01]  /*34e0*/  UIADD3 UR12, UPT, UPT, UR12, -0x1, URZ ;  /* 0xffffffff0c0c7890 */ /* 0x000fe2000fffe0ff */
[----:B------:R-:W-:Y:S02]  /*34f0*/  UMOV UR29, 0x40004040 ;  /* 0x40004040001d7882 */ /* 0x000fe40000000000 */
[----:B------:R2:W3:Y:S01]  /*3500*/  @P0 SYNCS.PHASECHK.TRANS64.TRYWAIT P2, [UR26], R0 ;  /* 0x00000000ff0005a7 */ /* 0x0004e2000804111a */
[----:B------:R-:W-:Y:S01]  /*3510*/  ULEA UR26, UR17, UR10, 0xa ;  /* 0x0000000a111a7291 */ /* 0x000fe2000f8e50ff */
[----:B------:R-:W-:Y:S01]  /*3520*/  UMOV UR27, 0x40004040 ;  /* 0x40004040001b7882 */ /* 0x000fe20000000000 */
[----:B------:R-:W-:Y:S02]  /*3530*/  UMOV UR41, 0x40004040 ;  /* 0x4000404000297882 */ /* 0x000fe40000000000 */
[----:B------:R-:W-:Y:S02]  /*3540*/  UIADD3 UR38, UPT, UPT, UR26, 0x2, URZ ;  /* 0x000000021a267890 */ /* 0x000fe4000fffe0ff */
[----:B------:R-:W-:Y:S02]  /*3550*/  UIADD3 UR34, UPT, UPT, UR26, 0x4, URZ ;  /* 0x000000041a227890 */ /* 0x000fe4000fffe0ff */
[----:B------:R-:W-:Y:S01]  /*3560*/  UIADD3 UR30, UPT, UPT, UR26, 0x6, URZ ;  /* 0x000000061a1e7890 */ /* 0x000fe2000fffe0ff */
[----:B------:R2:W-:Y:S01]  /*3570*/  UTCHMMA gdesc[UR26], gdesc[UR28], tmem[UR8], tmem[UR24], idesc[UR25], UP4 ;  /* 0x00ff181c1a0075ea */ /* 0x0005e2000a000008 */
[----:B------:R-:W-:Y:S01]  /*3580*/  UPLOP3.LUT UP4, UPT, UPT, UPT, UPT, 0x80, 0x8 ;  /* 0x000000000008789c */ /* 0x000fe20003f8f070 */
[----:B------:R-:W-:Y:S01]  /*3590*/  UMOV UR39, 0x40004040 ;  /* 0x4000404000277882 */ /* 0x000fe20000000000 */
[----:B------:R-:W-:Y:S01]  /*35a0*/  UMOV UR37, 0x40004040 ;  /* 0x4000404000257882 */ /* 0x000fe20000000000 */
[----:B------:R2:W-:Y:S01]  /*35b0*/  UTCHMMA gdesc[UR38], gdesc[UR40], tmem[UR8], tmem[UR22], idesc[UR23], UPT ;  /* 0x00ff1628260075ea */ /* 0x0005e2000b800008 */
[----:B------:R-:W-:Y:S01]  /*35c0*/  UMOV UR35, 0x40004040 ;  /* 0x4000404000237882 */ /* 0x000fe20000000000 */
[----:B------:R-:W-:Y:S01]  /*35d0*/  UMOV UR33, 0x40004040 ;  /* 0x4000404000217882 */ /* 0x000fe20000000000 */
[----:B------:R-:W-:Y:S01]  /*35e0*/  UMOV UR31, 0x40004040 ;  /* 0x40004040001f7882 */ /* 0x000fe20000000000 */
[----:B------:R2:W-:Y:S01]  /*35f0*/  UTCHMMA gdesc[UR34], gdesc[UR36], tmem[UR8], tmem[UR20], idesc[UR21], UPT ;  /* 0x00ff1424220075ea */ /* 0x0005e2000b800008 */
[----:B------:R2:W-:Y:S01]  /*3600*/  UTCHMMA gdesc[UR30], gdesc[UR32], tmem[UR8], tmem[UR18], idesc[UR19], UPT ;  /* 0x00ff12201e0075ea */ /* 0x0005e2000b800008 */
[----:B------:R2:W-:Y:S01]  /*3610*/  UTCBAR [UR6], URZ ;  /* 0x000000ff060073e9 */ /* 0x0005e200080000ff */
[----:B------:R-:W-:Y:S01]  /*3620*/  UMOV UR17, UR14 ;  /* 0x0000000e00117c82 */ /* 0x000fe20008000000 */
[----:B------:R-:W-:Y:S05]  /*3630*/  BRA.U UP0, `(.L_x_62) ;  /* 0xfffffffd00507547 */ /* 0x000fea000b83ffff */
.L_x_59:
[----:B------:R-:W-:Y:S01]  /*3640*/  UIADD3 UR15, UPT, UPT, UR15, 0x1, URZ ;  /* 0x000000010f0f7890 */ /* 0x000fe2000fffe0ff */
[C---:B------:R-:W-:Y:S01]  /*3650*/  ISETP.NE.AND P0, PT, R10.reuse, 0x2, PT ;  /* 0x000000020a00780c */ /* 0x040fe20003f05270 */
[----:B------:R-:W-:Y:S02]  /*3660*/  UIADD3 UR7, UPT, UPT, UR7, 0xe0, URZ ;  /* 0x000000e007077890 */ /* 0x000fe4000fffe0ff */
[----:B------:R-:W-:Y:S01]  /*3670*/  UISETP.NE.AND UP0, UPT, UR15, 0x4, UPT ;  /* 0x000000040f00788c */ /* 0x000fe2000bf05270 */
[----:B-12---:R-:W-:Y:S02]  /*3680*/  SEL R0, RZ, 0x1, P0 ;  /* 0x00000001ff007807 */ /* 0x006fe40000000000 */
[----:B------:R-:W-:Y:S01]  /*3690*/  SEL R10, R10, RZ, P0 ;  /* 0x000000ff0a0a7207 */ /* 0x000fe20000000000 */
[----:B------:R-:W-:Y:S01]  /*36a0*/  USEL UR6, URZ, 0x1, UP0 ;  /* 0x00000001ff067887 */ /* 0x000fe20008000000 */
[----:B------:R-:W-:Y:S01]  /*36b0*/  LOP3.LUT R9, R9, R0, RZ, 0x3c, !PT ;  /* 0x0000000009097212 */ /* 0x000fe200078e3cff */
[----:B------:R-:W-:Y:S01]  /*36c0*/  USEL UR15, UR15, URZ, UP0 ;  /* 0x000000ff0f0f7287 */ /* 0x000fe20008000000 */
[----:B------:R1:W-:Y:S03]  /*36d0*/  UTCBAR [UR7], URZ ;  /* 0x000000ff070073e9 */ /* 0x0003e600080000ff */
[----:B------:R-:W-:Y:S01]  /*36e0*/  LOP3.LUT R11, R11, UR6, RZ, 0x3c, !PT ;  /* 0x000000060b0b7c12 */ /* 0x000fe2000f8e3cff */
[----:B------:R-:W-:Y:S07]  /*36f0*/  @P1 BRA `(.L_x_63) ;  /* 0xfffffff800a01947 */ /* 0x000fee000383ffff */
[----:B------:R-:W2:Y:S01]  /*3700*/  S2UR UR4, SR_CgaCtaId ;  /* 0x00000000000479c3 */ /* 0x000ea20000008800 */
[----:B------:R-:W-:Y:S01]  /*3710*/  ELECT P0, URZ, PT ;  /* 0x0000000000ff782f */ /* 0x000fe20003800000 */
[----:B------:R-:W-:Y:S01]  /*3720*/  IMAD.MOV.U32 R0, RZ, RZ, 0x1 ;  /* 0x00000001ff007424 */ /* 0x000fe200078e00ff */
[----:B------:R-:W-:Y:S01]  /*3730*/  UIADD3 UR5, UPT, UPT, UR5, 0x100, URZ ;  /* 0x0000010005057890 */ /* 0x000fe2000fffe0ff */
[----:B------:R-:W-:Y:S01]  /*3740*/  SHF.L.U32 R2, R11, 0x1f, RZ ;  /* 0x0000001f0b027819 */ /* 0x000fe200000006ff */
[----:B------:R-:W-:-:S03]  /*3750*/  UMOV UR6, 0x40 ;  /* 0x0000004000067882 */ /* 0x000fc60000000000 */
[----:B------:R-:W-:Y:S01]  /*3760*/  UVIRTCOUNT.DEALLOC.SMPOOL 0x80 ;  /* 0x000000800000784c */ /* 0x000fe20000000000 */
[----:B--2---:R-:W-:Y:S02]  /*3770*/  ULEA UR4, UR4, UR6, 0x18 ;  /* 0x0000000604047291 */ /* 0x004fe4000f8ec0ff */
[----:B------:R-:W-:-:S07]  /*3780*/  ULEA UR6, UR15, UR5, 0x3 ;  /* 0x000000050f067291 */ /* 0x000fce000f8e18ff */
[----:B------:R2:W-:Y:S02]  /*3790*/  @P0 STS.U8 [UR4+0x1c], R0 ;  /* 0x00001c00ff000988 */ /* 0x0005e40008000004 */
[----:B------:R-:W4:Y:S02]  /*37a0*/  SYNCS.PHASECHK.TRANS64.TRYWAIT P0, [UR6], R2 ;  /* 0x00000002ff0075a7 */ /* 0x000f240008001106 */
[----:B--2-4-:R-:W-:Y:S05]  /*37b0*/  @!P0 BRA `(.L_x_64) ;  /* 0x0000006c00788947 */ /* 0x014fea0003800000 */
.L_x_240:
[----:B-1----:R-:W-:-:S04]  /*37c0*/  UIADD3 UR7, UPT, UPT, UR15, 0x1, URZ ;  /* 0x000000010f077890 */ /* 0x002fc8000fffe0ff */
[----:B------:R-:W-:-:S04]  /*37d0*/  UISETP.NE.AND UP0, UPT, UR7, 0x4, UPT ;  /* 0x000000040700788c */ /* 0x000fc8000bf05270 */
[----:B------:R-:W-:Y:S02]  /*37e0*/  USEL UR8, URZ, 0x1, UP0 ;  /* 0x00000001ff087887 */ /* 0x000fe40008000000 */
[----:B------:R-:W-:-:S04]  /*37f0*/  USEL UR7, UR7, URZ, UP0 ;  /* 0x000000ff07077287 */ /* 0x000fc80008000000 */
[----:B------:R-:W-:Y:S01]  /*3800*/  ULEA UR6, UR7, UR5, 0x3 ;  /* 0x0000000507067291 */ /* 0x000fe2000f8e18ff */
[----:B--2---:R-:W-:-:S04]  /*3810*/  LOP3.LUT R2, R11, UR8, RZ, 0x3c, !PT ;  /* 0x000000080b027c12 */ /* 0x004fc8000f8e3cff */
[----:B------:R-:W-:-:S04]  /*3820*/  SHF.L.U32 R3, R2, 0x1f, RZ ;  /* 0x0000001f02037819 */ /* 0x000fc800000006ff */
[----:B------:R-:W1:Y:S02]  /*3830*/  SYNCS.PHASECHK.TRANS64.TRYWAIT P0, [UR6], R3 ;  /* 0x00000003ff0075a7 */ /* 0x000e640008001106 */
[----:B-1----:R-:W-:Y:S05]  /*3840*/  @!P0 BRA `(.L_x_65) ;  /* 0x0000006c006c8947 */ /* 0x002fea0003800000 */
.L_x_242:
        /* <DEDUP_REMOVED lines=9> */
.L_x_244:
[----:B------:R-:W-:-:S04]  /*38e0*/  UIADD3 UR7, UPT, UPT, UR7, 0x1, URZ ;  /* 0x0000000107077890 */ /* 0x000fc8000fffe0ff */
[----:B------:R-:W-:-:S04]  /*38f0*/  UISETP.NE.AND UP0, UPT, UR7, 0x4, UPT ;  /* 0x000000040700788c */ /* 0x000fc8000bf05270 */
[----:B------:R-:W-:Y:S02]  /*3900*/  USEL UR6, URZ, 0x1, UP0 ;  /* 0x00000001ff067887 */ /* 0x000fe40008000000 */
[----:B------:R-:W-:-:S04]  /*3910*/  USEL UR7, UR7, URZ, UP0 ;  /* 0x000000ff07077287 */ /* 0x000fc80008000000 */
[----:B------:R-:W-:Y:S01]  /*3920*/  ULEA UR7, UR7, UR5, 0x3 ;  /* 0x0000000507077291 */ /* 0x000fe2000f8e18ff */
[----:B------:R-:W-:-:S04]  /*3930*/  LOP3.LUT R2, R2, UR6, RZ, 0x3c, !PT ;  /* 0x0000000602027c12 */ /* 0x000fc8000f8e3cff */
[----:B------:R-:W-:-:S04]  /*3940*/  SHF.L.U32 R2, R2, 0x1f, RZ ;  /* 0x0000001f02027819 */ /* 0x000fc800000006ff */
[----:B------:R-:W2:Y:S02]  /*3950*/  SYNCS.PHASECHK.TRANS64.TRYWAIT P0, [UR7], R2 ;  /* 0x00000002ff0075a7 */ /* 0x000ea40008001107 */
[----:B--2---:R-:W-:Y:S05]  /*3960*/  @!P0 BRA `(.L_x_67) ;  /* 0x0000006c00548947 */ /* 0x004fea0003800000 */
.L_x_246:
[----:B------:R-:W-:Y:S01]  /*3970*/  NOP ;  /* 0x0000000000007918 */ /* 0x000fe20000000000 */
[----:B-1----:R-:W1:Y:S01]  /*3980*/  LDS R0, [UR4+0x14] ;  /* 0x00001404ff007984 */ /* 0x002e620008000800 */
[----:B------:R-:W-:Y:S01]  /*3990*/  ULOP3.LUT UR6, UR16, 0xffff, URZ, 0xc0, !UPT ;  /* 0x0000ffff10067892 */ /* 0x000fe2000f8ec0ff */
[----:B------:R-:W-:Y:S01]  /*39a0*/  UMOV UR8, 0xffff ;  /* 0x0000ffff00087882 */ /* 0x000fe20000000000 */
[----:B------:R-:W-:Y:S02]  /*39b0*/  UMOV UR5, 0x1 ;  /* 0x0000000100057882 */ /* 0x000fe40000000000 */
[----:B------:R-:W-:-:S04]  /*39c0*/  USHF.R.U32.HI UR6, URZ, 0x5, UR6 ;  /* 0x00000005ff067899 */ /* 0x000fc80008011606 */
[----:B------:R-:W-:Y:S02]  /*39d0*/  USHF.L.U32 UR8, UR8, UR6, URZ ;  /* 0x0000000608087299 */ /* 0x000fe400080006ff */
[----:B------:R-:W-:-:S04]  /*39e0*/  USHF.L.U32 UR5, UR5, UR6, URZ ;  /* 0x0000000605057299 */ /* 0x000fc800080006ff */
[----:B-1----:R-:W-:-:S04]  /*39f0*/  LOP3.LUT R0, R0, UR8, RZ, 0xc0, !PT ;  /* 0x0000000800007c12 */ /* 0x002fc8000f8ec0ff */
[----:B------:R-:W-:-:S13]  /*3a00*/  ISETP.NE.AND P0, PT, R0, UR8, PT ;  /* 0x0000000800007c0c */ /* 0x000fda000bf05270 */
[----:B------:R-:W-:Y:S05]  /*3a10*/  @P0 BRA `(.L_x_68) ;  /* 0x0000000000580947 */ /* 0x000fea0003800000 */
[----:B------:R-:W1:Y:S02]  /*3a20*/  LDS R0, [UR4+0x18] ;  /* 0x00001804ff007984 */ /* 0x000e640008000800 */
[----:B-1----:R-:W-:-:S04]  /*3a30*/  LOP3.LUT R0, R0, UR5, RZ, 0xc0, !PT ;  /* 0x0000000500007c12 */ /* 0x002fc8000f8ec0ff */
[----:B------:R-:W-:-:S13]  /*3a40*/  ISETP.NE.AND P0, PT, R0, UR5, PT ;  /* 0x0000000500007c0c */ /* 0x000fda000bf05270 */
[----:B------:R-:W-:Y:S05]  /*3a50*/  @P0 BRA `(.L_x_69) ;  /* 0x00000000003c0947 */ /* 0x000fea0003800000 */
[----:B------:R-:W1:Y:S01]  /*3a60*/  S2R R2, SR_LANEID ;  /* 0x0000000000027919 */ /* 0x000e620000000000 */
[----:B------:R-:W-:Y:S01]  /*3a70*/  ULOP3.LUT UR8, URZ, UR8, URZ, 0x33, !UPT ;  /* 0x00000008ff087292 */ /* 0x000fe2000f8e33ff */
[----:B------:R-:W-:Y:S02]  /*3a80*/  VOTEU.ANY UR7, UPT, PT ;  /* 0x0000000000077886 */ /* 0x000fe400038e0100 */
[----:B------:R-:W-:-:S03]  /*3a90*/  UFLO.U32 UR7, UR7 ;  /* 0x00000007000772bd */ /* 0x000fc600080e0000 */
[----:B------:R-:W-:-:S04]  /*3aa0*/  IMAD.U32 R0, RZ, RZ, UR8 ;  /* 0x00000008ff007e24 */ /* 0x000fc8000f8e00ff */
[----:B------:R2:W4:Y:S02]  /*3ab0*/  REDUX UR6, R0 ;  /* 0x00000000000673c4 */ /* 0x0005240000000000 */
[----:B------:R1:W-:Y:S02]  /*3ac0*/  UTCATOMSWS.AND URZ, UR8 ;  /* 0x0000000800ff79e3 */ /* 0x0003e40008000000 */
[----:B-1----:R-:W-:Y:S02]  /*3ad0*/  ISETP.EQ.U32.AND P0, PT, R2, UR7, PT ;  /* 0x0000000702007c0c */ /* 0x002fe4000bf02070 */
[----:B--2---:R-:W-:Y:S02]  /*3ae0*/  LOP3.LUT R0, RZ, UR5, RZ, 0x33, !PT ;  /* 0x00000005ff007c12 */ /* 0x004fe4000f8e33ff */
[----:B----4-:R-:W-:Y:S02]  /*3af0*/  MOV R2, UR6 ;  /* 0x0000000600027c02 */ /* 0x010fe40008000f00 */
[----:B------:R-:W1:Y:S07]  /*3b00*/  REDUX UR5, R0 ;  /* 0x00000000000573c4 */ /* 0x000e6e0000000000 */
[----:B------:R2:W-:Y:S01]  /*3b10*/  @P0 ATOMS.AND RZ, [UR4+0x14], R2 ;  /* 0x00001402ffff098c */ /* 0x0005e2000a800004 */
[----:B-1----:R-:W-:-:S05]  /*3b20*/  IMAD.U32 R0, RZ, RZ, UR5 ;  /* 0x00000005ff007e24 */ /* 0x002fca000f8e00ff */
[----:B------:R2:W-:Y:S01]  /*3b30*/  @P0 ATOMS.AND RZ, [UR4+0x18], R0 ;  /* 0x00001800ffff098c */ /* 0x0005e2000a800004 */
[----:B------:R-:W-:Y:S05]  /*3b40*/  BRA `(.L_x_70) ;  /* 0x0000000000147947 */ /* 0x000fea0003800000 */
.L_x_69:
[----:B------:R-:W-:Y:S02]  /*3b50*/  MOV R2, 0x3b70 ;  /* 0x00003b7000027802 */ /* 0x000fe40000000f00 */
[----:B---3-5:R-:W-:Y:S05]  /*3b60*/  CALL.REL.NOINC `($__internal_0_$__cuda_sm10x_tcgen05_guardrail_trap_col_being_dealloced_not_returned_by_alloc) ;  /* 0x0000006c00b47944 */ /* 0x028fea0003c00000 */
[----:B------:R-:W-:Y:S05]  /*3b70*/  BRA `(.L_x_70) ;  /* 0x0000000000087947 */ /* 0x000fea0003800000 */
.L_x_68:
[----:B------:R-:W-:Y:S02]  /*3b80*/  MOV R2, 0x3ba0 ;  /* 0x00003ba000027802 */ /* 0x000fe40000000f00 */
[----:B---3-5:R-:W-:Y:S05]  /*3b90*/  CALL.REL.NOINC `($__internal_2_$__cuda_sm10x_tcgen05_guardrail_trap_unallocated_columns_being_dealloced) ;  /* 0x0000006c00c07944 */ /* 0x028fea0003c00000 */
.L_x_70:
[----:B------:R-:W-:Y:S01]  /*3ba0*/  NOP ;  /* 0x0000000000007918 */ /* 0x000fe20000000000 */
[----:B------:R-:W-:Y:S05]  /*3bb0*/  EXIT ;  /* 0x000000000000794d */ /* 0x000fea0003800000 */
.L_x_52:
[----:B------:R-:W-:-:S09]  /*3bc0*/  UISETP.NE.OR UP3, UPT, UR8, 0x3, UP3 ;  /* 0x000000030800788c */ /* 0x000fd20009f65670 */
[----:B------:R-:W-:Y:S05]  /*3bd0*/  BRA.U UP3, `(.L_x_71) ;  /* 0x0000000d03b07547 */ /* 0x000fea000b800000 */
[----:B------:R-:W1:Y:S01]  /*3be0*/  LDC R0, c[0x0][0xb30] ;  /* 0x0002cc00ff007b82 */ /* 0x000e620000000800 */
[----:B------:R-:W2:Y:S01]  /*3bf0*/  LDCU.64 UR8, c[0x0][0x888] ;  /* 0x00011100ff0877ac */ /* 0x000ea20008000a00 */
[----:B------:R-:W-:Y:S02]  /*3c00*/  HFMA2 R27, -RZ, RZ, 0, 0 ;  /* 0x00000000ff1b7431 */ /* 0x000fe400000001ff */
[----:B------:R-:W-:Y:S01]  /*3c10*/  IMAD.MOV.U32 R29, RZ, RZ, 0x1 ;  /* 0x00000001ff1d7424 */ /* 0x000fe200078e00ff */
[----:B------:R-:W-:Y:S01]  /*3c20*/  MOV R25, 0x2000 ;  /* 0x0000200000197802 */ /* 0x000fe20000000f00 */
[----:B------:R-:W4:Y:S01]  /*3c30*/  LDCU.64 UR6, c[0x0][0x890] ;  /* 0x00011200ff0677ac */ /* 0x000f220008000a00 */
[----:B------:R-:W-:Y:S01]  /*3c40*/  IMAD.MOV.U32 R28, RZ, RZ, RZ ;  /* 0x000000ffff1c7224 */ /* 0x000fe200078e00ff */
[----:B------:R-:W3:Y:S01]  /*3c50*/  LDC R24, c[0x0][0x370] ;  /* 0x0000dc00ff187b82 */ /* 0x000ee20000000800 */
[----:B------:R-:W-:Y:S01]  /*3c60*/  UMOV UR13, 0x400 ;  /* 0x00000400000d7882 */ /* 0x000fe20000000000 */
[----:B------:R-:W-:-:S02]  /*3c70*/  UPLOP3.LUT UP1, UPT, UPT, UPT, UPT, 0x40, 0x4 ;  /* 0x000000000004789c */ /* 0x000fc40003f2e870 */
[----:B------:R-:W-:Y:S01]  /*3c80*/  ULEA UR13, UR4, UR13, 0x18 ;  /* 0x0000000d040d7291 */ /* 0x000fe2000f8ec0ff */
[----:B------:R-:W-:-:S03]  /*3c90*/  UMOV UR14, URZ ;  /* 0x000000ff000e7c82 */ /* 0x000fc60008000000 */
[----:B------:R-:W3:Y:S01]  /*3ca0*/  LDC R3, c[0x0][0xb0c] ;  /* 0x0002c300ff037b82 */ /* 0x000ee20000000800 */
[----:B--2---:R-:W-:Y:S02]  /*3cb0*/  UISETP.NE.U32.AND UP3, UPT, UR8, URZ, UPT ;  /* 0x000000ff0800728c */ /* 0x004fe4000bf65070 */
[----:B----4-:R-:W-:-:S05]  /*3cc0*/  UISETP.NE.U32.AND UP5, UPT, UR6, URZ, UPT ;  /* 0x000000ff0600728c */ /* 0x010fca000bfa5070 */
[----:B------:R-:W2:Y:S01]  /*3cd0*/  LDC R20, c[0x0][0xb20] ;  /* 0x0002c800ff147b82 */ /* 0x000ea20000000800 */
[----:B-1----:R-:W-:Y:S01]  /*3ce0*/  ISETP.NE.AND P1, PT, R0, 0x1, PT ;  /* 0x000000010000780c */ /* 0x002fe20003f25270 */
[----:B------:R-:W-:Y:S02]  /*3cf0*/  UISETP.NE.AND.EX UP3, UPT, UR9, URZ, UPT, UP3 ;  /* 0x000000ff0900728c */ /* 0x000fe4000bf65330 */
[----:B------:R-:W-:-:S04]  /*3d00*/  UISETP.NE.AND.EX UP5, UPT, UR7, URZ, UPT, UP5 ;  /* 0x000000ff0700728c */ /* 0x000fc8000bfa5350 */
[----:B------:R-:W1:Y:S08]  /*3d10*/  LDC.64 R30, c[0x0][0x348] ;  /* 0x0000d200ff1e7b82 */ /* 0x000e700000000a00 */
[----:B------:R-:W4:Y:S08]  /*3d20*/  LDC.64 R14, c[0x0][0xb10] ;  /* 0x0002c400ff0e7b82 */ /* 0x000f300000000a00 */
[----:B------:R-:W1:Y:S08]  /*3d30*/  LDC.64 R6, c[0x0][0xb18] ;  /* 0x0002c600ff067b82 */ /* 0x000e700000000a00 */
[----:B------:R-:W1:Y:S08]  /*3d40*/  LDC.64 R4, c[0x0][0xb28] ;  /* 0x0002ca00ff047b82 */ /* 0x000e700000000a00 */
[----:B--23--:R-:W1:Y:S02]  /*3d50*/  LDC R21, c[0x0][0x374] ;  /* 0x0000dd00ff157b82 */ /* 0x00ce640000000800 */
.L_x_80:
[C---:B------:R-:W-:Y:S02]  /*3d60*/  LEA R0, R28.reuse, UR13, 0x3 ;  /* 0x0000000d1c007c11 */ /* 0x040fe4000f8e18ff */
[----:B------:R-:W-:Y:S02]  /*3d70*/  SHF.L.U32 R2, R27, 0x1f, RZ ;  /* 0x0000001f1b027819 */ /* 0x000fe400000006ff */
[----:B------:R-:W-:Y:S02]  /*3d80*/  LEA R16, R28, UR13, 0x4 ;  /* 0x0000000d1c107c11 */ /* 0x000fe4000f8e20ff */
[----:B--2---:R-:W2:Y:S02]  /*3d90*/  SYNCS.PHASECHK.TRANS64.TRYWAIT P0, [R0+URZ+0xc0], R2 ;  /* 0x0000c002000075a7 */ /* 0x004ea400080011ff */
[----:B--2---:R-:W-:Y:S05]  /*3da0*/  @!P0 BRA `(.L_x_72) ;  /* 0x00000068005c8947 */ /* 0x004fea0003800000 */
.L_x_247:
[----:B------:R-:W-:Y:S01]  /*3db0*/  ISETP.GE.AND P0, PT, R65, 0x1, PT ;  /* 0x000000014100780c */ /* 0x000fe20003f06270 */
[----:B------:R-:W3:Y:S01]  /*3dc0*/  LDS.128 R16, [R16+0x150] ;  /* 0x0001500010107984 */ /* 0x000ee20000000c00 */
[----:B--2---:R-:W-:Y:S01]  /*3dd0*/  VIADD R0, R0, 0xd0 ;  /* 0x000000d000007836 */ /* 0x004fe20000000000 */
[----:B------:R-:W-:Y:S01]  /*3de0*/  @!PT LDS RZ, [RZ] ;  /* 0x00000000fffff984 */ /* 0x000fe20000000800 */
[----:B------:R-:W-:Y:S01]  /*3df0*/  @!PT LDS RZ, [RZ] ;  /* 0x00000000fffff984 */ /* 0x000fe20000000800 */
[----:B------:R-:W-:Y:S01]  /*3e00*/  @!PT LDS RZ, [RZ] ;  /* 0x00000000fffff984 */ /* 0x000fe20000000800 */
[----:B------:R-:W-:Y:S01]  /*3e10*/  @!PT LDS RZ, [RZ] ;  /* 0x00000000fffff984 */ /* 0x000fe20000000800 */
[----:B------:R2:W-:Y:S06]  /*3e20*/  MEMBAR.ALL.CTA ;  /* 0x0000000000007992 */ /* 0x0005ec0000008000 */
[----:B--2---:R-:W2:Y:S01]  /*3e30*/  FENCE.VIEW.ASYNC.S ;  /* 0x00000000000073c6 */ /* 0x004ea20000000000 */
[----:B------:R-:W-:Y:S04]  /*3e40*/  PRMT R0, RZ, 0x654, R0 ;  /* 0x00000654ff007816 */ /* 0x000fe80000000000 */
[----:B--2---:R2:W-:Y:S01]  /*3e50*/  SYNCS.ARRIVE.TRANS64.RED.A1T0 RZ, [R0+URZ], RZ ;  /* 0x000000ff00ff79a7 */ /* 0x0045e200081004ff */
[----:B---3--:R-:W-:Y:S11]  /*3e60*/  LOP3.LUT P3, RZ, R18, 0x1, RZ, 0xc0, !PT ;  /* 0x0000000112ff7812 */ /* 0x008ff6000786c0ff */
[----:B------:R-:W-:Y:S02]  /*3e70*/  @!UPT UIADD3 URZ, UPT, UPT, URZ, URZ, URZ ;  /* 0x000000fffffff290 */ /* 0x000fe4000fffe0ff */
[----:B------:R-:W-:Y:S02]  /*3e80*/  @P3 MOV R11, R16 ;  /* 0x00000010000b3202 */ /* 0x000fe40000000f00 */
[----:B------:R-:W-:Y:S01]  /*3e90*/  @P3 LOP3.LUT R10, R17, 0xffff, RZ, 0xc0, !PT ;  /* 0x0000ffff110a3812 */ /* 0x000fe200078ec0ff */
[----:B--2---:R-:W-:Y:S06]  /*3ea0*/  @!P0 BRA `(.L_x_73) ;  /* 0x0000000000a48947 */ /* 0x004fec0003800000 */
[-C--:B-1----:R-:W-:Y:S01]  /*3eb0*/  IMAD.HI.U32 R0, R21, R7.reuse, RZ ;  /* 0x0000000715007227 */ /* 0x082fe200078e00ff */
[----:B------:R-:W-:Y:S02]  /*3ec0*/  ISETP.NE.AND P0, PT, R6, 0x1, PT ;  /* 0x000000010600780c */ /* 0x000fe40003f05270 */
[----:B------:R-:W-:Y:S01]  /*3ed0*/  ISETP.NE.AND P2, PT, R65, 0x1, PT ;  /* 0x000000014100780c */ /* 0x000fe20003f45270 */
[----:B----4-:R-:W-:Y:S01]  /*3ee0*/  IMAD.HI.U32 R9, R24, R14, RZ ;  /* 0x0000000e18097227 */ /* 0x010fe200078e00ff */
[----:B------:R-:W-:Y:S02]  /*3ef0*/  SHF.R.U32.HI R0, RZ, R20, R0 ;  /* 0x00000014ff007219 */ /* 0x000fe40000011600 */
[----:B------:R-:W-:Y:S01]  /*3f00*/  ISETP.NE.AND P4, PT, R3, 0x1, PT ;  /* 0x000000010300780c */ /* 0x000fe20003f85270 */
[----:B------:R-:W-:Y:S01]  /*3f10*/  IMAD.HI.U32 R13, R10, R7, RZ ;  /* 0x000000070a0d7227 */ /* 0x000fe200078e00ff */
[----:B------:R-:W-:Y:S02]  /*3f20*/  SHF.R.U32.HI R9, RZ, R15, R9 ;  /* 0x0000000fff097219 */ /* 0x000fe40000011609 */
[----:B------:R-:W-:Y:S01]  /*3f30*/  SEL R0, R21, R0, !P0 ;  /* 0x0000000015007207 */ /* 0x000fe20004000000 */
[----:B------:R-:W-:Y:S01]  /*3f40*/  IMAD.HI.U32 R12, R11, R14, RZ ;  /* 0x0000000e0b0c7227 */ /* 0x000fe200078e00ff */
[----:B------:R-:W-:Y:S03]  /*3f50*/  SEL R9, R24, R9, !P4 ;  /* 0x0000000918097207 */ /* 0x000fe60006000000 */
[-C--:B------:R-:W-:Y:S01]  /*3f60*/  IMAD.HI.U32 R8, R0, R4.reuse, RZ ;  /* 0x0000000400087227 */ /* 0x080fe200078e00ff */
[----:B------:R-:W-:Y:S03]  /*3f70*/  SHF.R.U32.HI R12, RZ, R15, R12 ;  /* 0x0000000fff0c7219 */ /* 0x000fe6000001160c */
[----:B------:R-:W-:Y:S01]  /*3f80*/  IMAD.HI.U32 R2, R9, R4, RZ ;  /* 0x0000000409027227 */ /* 0x000fe200078e00ff */
[-C--:B------:R-:W-:Y:S02]  /*3f90*/  @P2 SHF.R.U32.HI R0, RZ, R5.reuse, R8 ;  /* 0x00000005ff002219 */ /* 0x080fe40000011608 */
[----:B------:R-:W-:Y:S02]  /*3fa0*/  SHF.R.U32.HI R8, RZ, R20, R13 ;  /* 0x00000014ff087219 */ /* 0x000fe4000001160d */
[----:B------:R-:W-:Y:S01]  /*3fb0*/  @P2 SHF.R.U32.HI R9, RZ, R5, R2 ;  /* 0x00000005ff092219 */ /* 0x000fe20000011602 */
[----:B------:R-:W-:Y:S01]  /*3fc0*/  IMAD R0, R65, R0, RZ ;  /* 0x0000000041007224 */ /* 0x000fe200078e02ff */
[----:B------:R-:W-:Y:S02]  /*3fd0*/  SEL R8, R10, R8, !P0 ;  /* 0x000000080a087207 */ /* 0x000fe40004000000 */
[----:B------:R-:W-:Y:S01]  /*3fe0*/  SEL R2, R11, R12, !P4 ;  /* 0x0000000c0b027207 */ /* 0x000fe20006000000 */
[C---:B------:R-:W-:Y:S01]  /*3ff0*/  IMAD R12, R65.reuse, R9, RZ ;  /* 0x00000009410c7224 */ /* 0x040fe200078e02ff */
[C---:B------:R-:W-:Y:S01]  /*4000*/  ISETP.GE.AND P0, PT, R8.reuse, R0, PT ;  /* 0x000000000800720c */ /* 0x040fe20003f06270 */
[----:B------:R-:W-:Y:S03]  /*4010*/  IMAD.HI.U32 R0, R8, R4, RZ ;  /* 0x0000000408007227 */ /* 0x000fe600078e00ff */
[----:B------:R-:W-:Y:S02]  /*4020*/  ISETP.GE.OR P0, PT, R2, R12, P0 ;  /* 0x0000000c0200720c */ /* 0x000fe40000706670 */
[-C--:B------:R-:W-:Y:S04]  /*4030*/  SHF.R.U32.HI R0, RZ, R5.reuse, R0 ;  /* 0x00000005ff007219 */ /* 0x080fe80000011600 */
[----:B------:R-:W-:Y:S05]  /*4040*/  SEL R13, R8, R0, !P2 ;  /* 0x00000000080d7207 */ /* 0x000fea0005000000 */
[----:B------:R-:W-:Y:S02]  /*4050*/  IMAD.MOV R12, RZ, RZ, -R13 ;  /* 0x000000ffff0c7224 */ /* 0x000fe400078e0a0d */
[C---:B------:R-:W-:Y:S04]  /*4060*/  @!P0 IMAD.HI.U32 R0, R2.reuse, R4, RZ ;  /* 0x0000000402008227 */ /* 0x040fe800078e00ff */
[----:B------:R-:W-:Y:S01]  /*4070*/  IMAD R12, R65, R12, R8 ;  /* 0x0000000c410c7224 */ /* 0x000fe200078e0208 */
[----:B------:R-:W-:Y:S04]  /*4080*/  @!P0 SHF.R.U32.HI R0, RZ, R5, R0 ;  /* 0x00000005ff008219 */ /* 0x000fe80000011600 */
[----:B------:R-:W-:Y:S04]  /*4090*/  @!P0 SEL R0, R2, R0, !P2 ;  /* 0x0000000002008207 */ /* 0x000fe80005000000 */
[----:B------:R-:W-:Y:S01]  /*40a0*/  @!P0 IADD3 R13, PT, PT, R13, -R0, RZ ;  /* 0x800000000d0d8210 */ /* 0x000fe20007ffe0ff */
[----:B------:R-:W-:Y:S01]  /*40b0*/  @!P0 IMAD R0, R9, R12, R0 ;  /* 0x0000000c09008224 */ /* 0x000fe200078e0200 */
[----:B------:R-:W-:Y:S01]  /*40c0*/  IADD3 R9, PT, PT, -R8, RZ, RZ ;  /* 0x000000ff08097210 */ /* 0x000fe20007ffe1ff */
[--C-:B------:R-:W-:Y:S02]  /*40d0*/  IMAD.MOV R12, RZ, RZ, -R2.reuse ;  /* 0x000000ffff0c7224 */ /* 0x100fe400078e0a02 */
[----:B------:R-:W-:Y:S02]  /*40e0*/  @!P0 IMAD R8, R13, R65, R2 ;  /* 0x000000410d088224 */ /* 0x000fe400078e0202 */
[----:B------:R-:W-:Y:S02]  /*40f0*/  @!P0 IMAD.MOV.U32 R2, RZ, RZ, R0 ;  /* 0x000000ffff028224 */ /* 0x000fe400078e0000 */
[----:B------:R-:W-:Y:S02]  /*4100*/  IMAD R11, R3, R12, R11 ;  /* 0x0000000c030b7224 */ /* 0x000fe400078e020b */
[----:B------:R-:W-:Y:S02]  /*4110*/  IMAD R10, R6, R9, R10 ;  /* 0x00000009060a7224 */ /* 0x000fe400078e020a */
[----:B------:R-:W-:Y:S02]  /*4120*/  IMAD R11, R2, R3, R11 ;  /* 0x00000003020b7224 */ /* 0x000fe400078e020b */
[----:B------:R-:W-:Y:S02]  /*4130*/  IMAD R10, R8, R6, R10 ;  /* 0x00000006080a7224 */ /* 0x000fe400078e020a */
.L_x_73:
[----:B------:R-:W-:Y:S05]  /*4140*/  BRA.U UP1, `(.L_x_74) ;  /* 0x0000000101107547 */ /* 0x000fea000b800000 */
[----:B------:R-:W-:Y:S04]  /*4150*/  MOV R2, UR5 ;  /* 0x0000000500027c02 */ /* 0x000fe80008000f00 */
[----:B------:R-:W-:Y:S04]  /*4160*/  SHF.L.U32 R2, R2, 0x1f, RZ ;  /* 0x0000001f02027819 */ /* 0x000fe800000006ff */
[----:B------:R-:W2:Y:S02]  /*4170*/  SYNCS.PHASECHK.TRANS64.TRYWAIT P0, [UR13+0xb8], R2 ;  /* 0x0000b802ff0075a7 */ /* 0x000ea4000800110d */
[----:B--2---:R-:W-:Y:S05]  /*4180*/  @!P0 BRA `(.L_x_75) ;  /* 0x0000006400788947 */ /* 0x004fea0003800000 */
.L_x_74:
[----:B------:R-:W-:Y:S02]  /*4190*/  R2UR UR11, R22 ;  /* 0x00000000160b72ca */ /* 0x000fe400000e0000 */
[----:B------:R-:W-:Y:S02]  /*41a0*/  R2UR UR10, R23 ;  /* 0x00000000170a72ca */ /* 0x000fe400000e0000 */
[----:B------:R-:W-:Y:S04]  /*41b0*/  ISETP.NE.U32.AND P2, PT, RZ, UR6, PT ;  /* 0x00000006ff007c0c */ /* 0x000fe8000bf45070 */
[----:B------:R-:W-:Y:S05]  /*41c0*/  ISETP.NE.AND.EX P2, PT, RZ, UR7, PT, P2 ;  /* 0x00000007ff007c0c */ /* 0x000fea000bf45320 */
[----:B------:R-:W-:Y:S02]  /*41d0*/  USHF.L.U32 UR11, UR11, 0x7, URZ ;  /* 0x000000070b0b7899 */ /* 0x000fe400080006ff */
[----:B------:R-:W-:Y:S01]  /*41e0*/  USHF.L.U32 UR10, UR10, 0x6, URZ ;  /* 0x000000060a0a7899 */ /* 0x000fe200080006ff */
[----:B------:R-:W-:Y:S11]  /*41f0*/  BRA.U !UP5, `(.L_x_76) ;  /* 0x000000010d347547 */ /* 0x000ff6000b800000 */
[----:B------:R-:W-:Y:S01]  /*4200*/  UPLOP3.LUT UP0, UPT, UPT, UPT, UP3, 0x80, 0x8 ;  /* 0x000000000008789c */ /* 0x000fe20003f0f030 */
[----:B--2---:R-:W-:Y:S02]  /*4210*/  HFMA2 R0, -RZ, RZ, 0, 5.9604644775390625e-08 ;  /* 0x00000001ff007431 */ /* 0x004fe400000001ff */
[----:B------:R-:W-:Y:S03]  /*4220*/  IMAD.MOV.U32 R132, RZ, RZ, 0x1 ;  /* 0x00000001ff847424 */ /* 0x000fe600078e00ff */
[----:B------:R-:W-:Y:S05]  /*4230*/  PLOP3.LUT P0, PT, PT, PT, UP0, 0x80, 0x8 ;  /* 0x000000000008781c */ /* 0x000fea0003f0f008 */
[----:B------:R-:W2:Y:S01]  /*4240*/  @UP0 LDCU.64 UR16, c[0x0][0x888] ;  /* 0x00011100ff1007ac */ /* 0x000ea20008000a00 */
[----:B------:R-:W-:Y:S07]  /*4250*/  @UP0 UIMAD UR8, UR36, UR6, URZ ;  /* 0x00000006240802a4 */ /* 0x000fee000f8e02ff */
[----:B------:R-:W-:Y:S01]  /*4260*/  @!P0 PRMT R132, R0, 0x7610, R132 ;  /* 0x0000761000848816 */ /* 0x000fe20000000084 */
[----:B--2---:R-:W-:Y:S03]  /*4270*/  @UP0 UIMAD.WIDE UR16, UR8, 0x4, UR16 ;  /* 0x00000004081008a5 */ /* 0x004fe6000f8e0210 */
[----:B------:R-:W2:Y:S03]  /*4280*/  @!UP0 LDCU UR8, c[0x0][0x880] ;  /* 0x00011000ff0887ac */ /* 0x000ea60008000800 */
[----:B-----5:R-:W-:Y:S01]  /*4290*/  IMAD.U32 R90, RZ, RZ, UR16 ;  /* 0x00000010ff5a7e24 */ /* 0x020fe2000f8e00ff */
[----:B------:R-:W-:Y:S05]  /*42a0*/  MOV R91, UR17 ;  /* 0x00000011005b7c02 */ /* 0x000fea0008000f00 */
[----:B------:R3:W5:Y:S02]  /*42b0*/  @P0 LDG.E R90, desc[UR38][R90.64] ;  /* 0x000000265a5a0981 */ /* 0x000764000c1e1900 */
[----:B--23--:R-:W-:Y:S07]  /*42c0*/  @!P0 IMAD.U32 R90, RZ, RZ, UR8 ;  /* 0x00000008ff5a8e24 */ /* 0x00cfee000f8e00ff */
.L_x_76:
[----:B-----5:R-:W-:Y:S01]  /*42d0*/  @!P2 FSETP.EQ.AND P0, PT, R90, RZ, PT ;  /* 0x000000ff5a00a20b */ /* 0x020fe20003f02000 */
[----:B------:R-:W-:Y:S01]  /*42e0*/  @!UPT UIADD3 URZ, UPT, UPT, URZ, URZ, URZ ;  /* 0x000000fffffff290 */ /* 0x000fe2000fffe0ff */
[----:B------:R-:W-:Y:S11]  /*42f0*/  @!P2 BRA `(.L_x_77) ;  /* 0x000000000014a947 */ /* 0x000ff60003800000 */
[----:B------:R-:W-:Y:S02]  /*4300*/  LOP3.LUT P2, RZ, R132, 0xff, RZ, 0xc0, !PT ;  /* 0x000000ff84ff7812 */ /* 0x000fe4000784c0ff */
[----:B------:R-:W-:Y:S04]  /*4310*/  PLOP3.LUT P0, PT, PT, PT, UP0, 0x80, 0x8 ;  /* 0x000000000008781c */ /* 0x000fe80003f0f008 */
[----:B------:R-:W-:Y:S07]  /*4320*/  PLOP3.LUT P0, PT, P0, PT, PT, 0x8, 0x80 ;  /* 0x000000000080781c */ /* 0x000fee000070e170 */
[----:B------:R-:W-:Y:S11]  /*4330*/  @P2 FSETP.EQ.AND P0, PT, R90, RZ, PT ;  /* 0x000000ff5a00220b */ /* 0x000ff60003f02000 */
[----:B------:R-:W-:Y:S02]  /*4340*/  @!UPT UIADD3 URZ, UPT, UPT, URZ, URZ, URZ ;  /* 0x000000fffffff290 */ /* 0x000fe4000fffe0ff */
.L_x_77:
[----:B------:R-:W-:Y:S01]  /*4350*/  ULEA UR16, UR14, UR13, 0x3 ;  /* 0x0000000d0e107291 */ /* 0x000fe2000f8e18ff */
[----:B------:R-:W-:Y:S02]  /*4360*/  SHF.L.U32 R9, R29, 0x1f, RZ ;  /* 0x0000001f1d097819 */ /* 0x000fe400000006ff */
[----:B------:R-:W-:Y:S04]  /*4370*/  ELECT P4, URZ, PT ;  /* 0x0000000000ff782f */ /* 0x000fe80003880000 */
[----:B------:R-:W-:Y:S02]  /*4380*/  PLOP3.LUT P4, PT, P0, P4, PT, 0xf2, 0x2f ;  /* 0x00000000002f781c */ /* 0x000fe40000789e72 */
[----:B------:R-:W3:Y:S11]  /*4390*/  SYNCS.PHASECHK.TRANS64.TRYWAIT P2, [UR16+0x98], R9 ;  /* 0x00009809ff0075a7 */ /* 0x000ef60008041110 */
[----:B-1----:R-:W-:Y:S05]  /*43a0*/  @!P4 IADD3 R8, P0, PT, R30, 0x580, RZ ;  /* 0x000005801e08c810 */ /* 0x002fea0007f1e0ff */
[----:B--2---:R-:W-:Y:S01]  /*43b0*/  @!P4 IMAD.X R2, RZ, RZ, R31, P0 ;  /* 0x000000ffff02c224 */ /* 0x004fe200000e061f */
[----:B---3--:R-:W-:Y:S07]  /*43c0*/  @!P2 BRA `(.L_x_78) ;  /* 0x000000640000a947 */ /* 0x008fee0003800000 */
.L_x_250:
[----:B------:R-:W2:Y:S01]  /*43d0*/  LDC.64 R12, c[0x0][0xb18] ;  /* 0x0002c600ff0c7b82 */ /* 0x000ea20000000a00 */
[----:B------:R-:W-:Y:S01]  /*43e0*/  @!P4 R2UR UR8, R2 ;  /* 0x000000000208c2ca */ /* 0x000fe200000e0000 */
[----:B------:R-:W-:Y:S01]  /*43f0*/  VOTEU.ALL UP2, P4 ;  /* 0x0000000000ff7886 */ /* 0x000fe20002040000 */
[----:B------:R-:W-:Y:S01]  /*4400*/  @!P4 R2UR UR9, R8 ;  /* 0x000000000809c2ca */ /* 0x000fe200000e0000 */
[----:B------:R-:W-:Y:S01]  /*4410*/  VOTEU.ALL UP1, P4 ;  /* 0x0000000000ff7886 */ /* 0x000fe20002020000 */
[----:B-1----:R-:W-:Y:S03]  /*4420*/  @!P4 IMAD.MOV.U32 R0, RZ, RZ, 0x2000 ;  /* 0x00002000ff00c424 */ /* 0x002fe600078e00ff */
[----:B------:R-:W1:Y:S01]  /*4430*/  @!P1 LDC R2, c[0x0][0xb0c] ;  /* 0x0002c300ff029b82 */ /* 0x000e620000000800 */
[----:B------:R-:W-:Y:S01]  /*4440*/  UMOV UR22, 0x0 ;  /* 0x0000000000167882 */ /* 0x000fe20000000000 */
[----:B------:R-:W-:Y:S01]  /*4450*/  UMOV UR23, 0x10000000 ;  /* 0x1000000000177882 */ /* 0x000fe20000000000 */
[----:B------:R-:W-:Y:S01]  /*4460*/  UMOV UR12, UR36 ;  /* 0x00000024000c7c82 */ /* 0x000fe20008000000 */
[----:B------:R-:W-:Y:S01]  /*4470*/  UIADD3 UR15, UPT, UPT, UR14, 0x1, URZ ;  /* 0x000000010e0f7890 */ /* 0x000fe2000fffe0ff */
[----:B------:R-:W-:Y:S01]  /*4480*/  @P3 SHF.R.U32.HI R26, RZ, 0x10, R17 ;  /* 0x00000010ff1a3819 */ /* 0x000fe20000011611 */
[----:B------:R-:W-:Y:S02]  /*4490*/  VIADD R28, R28, 0x1 ;  /* 0x000000011c1c7836 */ /* 0x000fe40000000000 */
[----:B------:R-:W-:Y:S01]  /*44a0*/  IMAD.U32 R9, RZ, RZ, UR8 ;  /* 0x00000008ff097e24 */ /* 0x000fe2000f8e00ff */
[----:B------:R-:W-:Y:S01]  /*44b0*/  @!UP2 ULEA UR8, UR14, UR13, 0xd ;  /* 0x0000000d0e08a291 */ /* 0x000fe2000f8e68ff */
[----:B------:R-:W-:Y:S01]  /*44c0*/  IMAD.U32 R8, RZ, RZ, UR9 ;  /* 0x00000009ff087e24 */ /* 0x000fe2000f8e00ff */
[----:B------:R-:W-:Y:S02]  /*44d0*/  UIADD3 UR9, UPT, UPT, UR16, 0x80, URZ ;  /* 0x0000008010097890 */ /* 0x000fe4000fffe0ff */
[----:B------:R-:W-:Y:S01]  /*44e0*/  @!P4 R2UR UR21, R9 ;  /* 0x000000000915c2ca */ /* 0x000fe200000e0000 */
[----:B------:R-:W-:Y:S01]  /*44f0*/  @!UP2 UIADD3 UR8, UPT, UPT, UR8, 0x200, URZ ;  /* 0x000002000808a890 */ /* 0x000fe2000fffe0ff */
[----:B------:R-:W-:Y:S01]  /*4500*/  @!P4 R2UR UR20, R8 ;  /* 0x000000000814c2ca */ /* 0x000fe200000e0000 */
[----:B------:R-:W-:Y:S01]  /*4510*/  UISETP.NE.AND UP4, UPT, UR15, 0x3, UPT ;  /* 0x000000030f00788c */ /* 0x000fe2000bf85270 */
[----:B------:R-:W3:Y:S01]  /*4520*/  LDC.64 R8, c[0x0][0xb10] ;  /* 0x0002c400ff087b82 */ /* 0x000ee20000000a00 */
[----:B------:R-:W-:Y:S02]  /*4530*/  UPRMT UR17, UR4, 0x654, UR9 ;  /* 0x0000065404117896 */ /* 0x000fe40008000009 */
[----:B------:R-:W-:Y:S02]  /*4540*/  USEL UR18, URZ, 0x1, UP4 ;  /* 0x00000001ff127887 */ /* 0x000fe4000a000000 */
[----:B------:R-:W-:Y:S04]  /*4550*/  USEL UR15, UR15, URZ, UP4 ;  /* 0x000000ff0f0f7287 */ /* 0x000fe8000a000000 */
[----:B------:R-:W-:Y:S01]  /*4560*/  ULEA UR14, UR15, UR13, 0x3 ;  /* 0x0000000d0f0e7291 */ /* 0x000fe2000f8e18ff */
[----:B------:R-:W-:Y:S01]  /*4570*/  LOP3.LUT R29, R29, UR18, RZ, 0x3c, !PT ;  /* 0x000000121d1d7c12 */ /* 0x000fe2000f8e3cff */
[----:B------:R1:W-:Y:S01]  /*4580*/  @!UP1 UTMALDG.3D [UR8], [UR20], desc[UR22] ;  /* 0x00001608140095b4 */ /* 0x0003e20008011000 */
[----:B------:R5:W-:Y:S02]  /*4590*/  @!P4 SYNCS.ARRIVE.TRANS64.RED.A0TR RZ, [UR16+0x80], R0 ;  /* 0x00008000ffffc9a7 */ /* 0x000be40008300410 */
[----:B------:R-:W-:Y:S01]  /*45a0*/  SHF.L.U32 R22, R29, 0x1f, RZ ;  /* 0x0000001f1d167819 */ /* 0x000fe200000006ff */
[C---:B---3--:R-:W-:Y:S01]  /*45b0*/  @!P1 IMAD.HI.U32 R8, R11.reuse, R8, RZ ;  /* 0x000000080b089227 */ /* 0x048fe200078e00ff */
[----:B--2---:R-:W-:Y:S02]  /*45c0*/  @!P1 ISETP.NE.AND P0, PT, R12, 0x1, PT ;  /* 0x000000010c00980c */ /* 0x004fe40003f05270 */
[----:B-1----:R-:W-:Y:S01]  /*45d0*/  @!P1 ISETP.NE.AND P2, PT, R2, 0x1, PT ;  /* 0x000000010200980c */ /* 0x002fe20003f45270 */
[----:B------:R-:W-:Y:S01]  /*45e0*/  SYNCS.ARRIVE.TRANS64.RED.A1T0 RZ, [UR17], RZ ;  /* 0x000000ffffff79a7 */ /* 0x000fe20008100411 */
[C---:B------:R-:W-:Y:S01]  /*45f0*/  @!P1 IMAD.HI.U32 R13, R10.reuse, R13, RZ ;  /* 0x0000000d0a0d9227 */ /* 0x040fe200078e00ff */
[----:B------:R-:W-:Y:S04]  /*4600*/  @!P1 SHF.R.U32.HI R8, RZ, R9, R8 ;  /* 0x00000009ff089219 */ /* 0x000fe80000011608 */
[----:B------:R-:W-:Y:S01]  /*4610*/  @!P1 SEL R8, R11, R8, !P2 ;  /* 0x000000080b089207 */ /* 0x000fe20005000000 */
[----:B------:R-:W1:Y:S01]  /*4620*/  SYNCS.PHASECHK.TRANS64.TRYWAIT P5, [UR14+0x98], R22 ;  /* 0x00009816ff0075a7 */ /* 0x000e6200080a110e */
[----:B-----5:R-:W2:Y:S02]  /*4630*/  @!P1 LDC R0, c[0x0][0xb20] ;  /* 0x0002c800ff009b82 */ /* 0x020ea40000000800 */
[----:B--2---:R-:W-:Y:S04]  /*4640*/  @!P1 SHF.R.U32.HI R0, RZ, R0, R13 ;  /* 0x00000000ff009219 */ /* 0x004fe8000001160d */
[----:B------:R-:W-:Y:S05]  /*4650*/  @!P1 SEL R9, R10, R0, !P0 ;  /* 0x000000000a099207 */ /* 0x000fea0004000000 */
[----:B------:R-:W-:Y:S02]  /*4660*/  @!P1 IMAD.IADD R0, R9, 0x1, -R8 ;  /* 0x0000000109009824 */ /* 0x000fe400078e0a08 */
[----:B------:R-:W-:Y:S02]  /*4670*/  @!P1 IMAD.IADD R8, R8, 0x1, -R9 ;  /* 0x0000000108089824 */ /* 0x000fe400078e0a09 */
[----:B------:R-:W-:Y:S02]  /*4680*/  @!P1 IMAD R11, R0, R2, R11 ;  /* 0x00000002000b9224 */ /* 0x000fe400078e020b */
[----:B------:R-:W-:Y:S01]  /*4690*/  @!P1 IMAD R10, R8, R12, R10 ;  /* 0x0000000c080a9224 */ /* 0x000fe200078e020a */
[----:B-1----:R-:W-:Y:S06]  /*46a0*/  @!P5 BRA `(.L_x_79) ;  /* 0x000000600060d947 */ /* 0x002fec0003800000 */
.L_x_252:
[----:B------:R-:W-:Y:S01]  /*46b0*/  @!P4 IADD3 R2, P0, PT, R30, 0x580, RZ ;  /* 0x000005801e02c810 */ /* 0x000fe20007f1e0ff */
[----:B------:R-:W-:Y:S01]  /*46c0*/  UMOV UR20, 0x0 ;  /* 0x0000000000147882 */ /* 0x000fe20000000000 */
[----:B------:R-:W-:Y:S01]  /*46d0*/  UMOV UR21, 0x10000000 ;  /* 0x1000000000157882 */ /* 0x000fe20000000000 */
[----:B------:R-:W-:Y:S01]  /*46e0*/  VOTEU.ALL UP1, P4 ;  /* 0x0000000000ff7886 */ /* 0x000fe20002020000 */
[----:B------:R-:W-:Y:S01]  /*46f0*/  @!P4 R2UR UR9, R2 ;  /* 0x000000000209c2ca */ /* 0x000fe200000e0000 */
[----:B-1----:R-:W-:Y:S01]  /*4700*/  @!P4 IMAD.X R0, RZ, RZ, R31, P0 ;  /* 0x000000ffff00c224 */ /* 0x002fe200000e061f */
[----:B------:R-:W-:Y:S01]  /*4710*/  UMOV UR12, UR36 ;  /* 0x00000024000c7c82 */ /* 0x000fe20008000000 */
[----:B------:R-:W-:Y:S01]  /*4720*/  @P3 R2UR UR36, R26 ;  /* 0x000000001a2432ca */ /* 0x000fe200000e0000 */
[----:B------:R-:W-:Y:S01]  /*4730*/  @!UP1 ULEA UR16, UR15, UR13, 0xd ;  /* 0x0000000d0f109291 */ /* 0x000fe2000f8e68ff */
[----:B------:R-:W-:Y:S01]  /*4740*/  ISETP.NE.AND P0, PT, R28, 0x2, PT ;  /* 0x000000021c00780c */ /* 0x000fe20003f05270 */
[----:B------:R-:W-:Y:S01]  /*4750*/  @!UP1 UIADD3 UR10, UPT, UPT, UR10, 0x20, URZ ;  /* 0x000000200a0a9890 */ /* 0x000fe2000fffe0ff */
[----:B------:R-:W-:Y:S01]  /*4760*/  @!P4 R2UR UR8, R0 ;  /* 0x000000000008c2ca */ /* 0x000fe200000e0000 */
[----:B------:R-:W-:Y:S01]  /*4770*/  IMAD.IADD R23, R10, 0x1, R114 ;  /* 0x000000010a177824 */ /* 0x000fe200078e0272 */
[----:B------:R-:W-:Y:S01]  /*4780*/  SEL R0, RZ, 0x1, P0 ;  /* 0x00000001ff007807 */ /* 0x000fe20000000000 */
[----:B------:R-:W-:Y:S01]  /*4790*/  IMAD.IADD R22, R11, 0x1, R115 ;  /* 0x000000010b167824 */ /* 0x000fe200078e0273 */
[----:B------:R-:W-:Y:S02]  /*47a0*/  SEL R28, R28, RZ, P0 ;  /* 0x000000ff1c1c7207 */ /* 0x000fe40000000000 */
[----:B------:R-:W-:Y:S01]  /*47b0*/  IMAD.U32 R8, RZ, RZ, UR9 ;  /* 0x00000009ff087e24 */ /* 0x000fe2000f8e00ff */
[----:B------:R-:W-:Y:S01]  /*47c0*/  UIADD3 UR9, UPT, UPT, UR14, 0x80, URZ ;  /* 0x000000800e097890 */ /* 0x000fe2000fffe0ff */
[----:B------:R-:W-:Y:S03]  /*47d0*/  LOP3.LUT R27, R27, R0, RZ, 0x3c, !PT ;  /* 0x000000001b1b7212 */ /* 0x000fe600078e3cff */
[----:B------:R-:W-:Y:S02]  /*47e0*/  @!P4 R2UR UR18, R8 ;  /* 0x000000000812c2ca */ /* 0x000fe400000e0000 */
[----:B------:R-:W-:Y:S01]  /*47f0*/  IMAD.U32 R9, RZ, RZ, UR8 ;  /* 0x00000008ff097e24 */ /* 0x000fe2000f8e00ff */
[----:B------:R-:W-:Y:S01]  /*4800*/  @!UP1 UIADD3 UR8, UPT, UPT, UR16, 0x200, URZ ;  /* 0x0000020010089890 */ /* 0x000fe2000fffe0ff */
[----:B------:R-:W-:Y:S01]  /*4810*/  VOTEU.ALL UP1, P4 ;  /* 0x0000000000ff7886 */ /* 0x000fe20002020000 */
[----:B------:R-:W-:Y:S02]  /*4820*/  UPRMT UR16, UR4, 0x654, UR9 ;  /* 0x0000065404107896 */ /* 0x000fe40008000009 */
[----:B------:R-:W-:Y:S11]  /*4830*/  @!P4 R2UR UR19, R9 ;  /* 0x000000000913c2ca */ /* 0x000ff600000e0000 */
[----:B------:R-:W-:Y:S02]  /*4840*/  @!UPT UIADD3 URZ, UPT, UPT, URZ, URZ, URZ ;  /* 0x000000fffffff290 */ /* 0x000fe4000fffe0ff */
[----:B------:R2:W-:Y:S01]  /*4850*/  @!UP1 UTMALDG.3D [UR8], [UR18], desc[UR20] ;  /* 0x00001408120095b4 */ /* 0x0005e20008011000 */
[----:B------:R2:W-:Y:S01]  /*4860*/  @!P4 SYNCS.ARRIVE.TRANS64.RED.A0TR RZ, [UR14+0x80], R25 ;  /* 0x00008019ffffc9a7 */ /* 0x0005e2000830040e */
[----:B------:R-:W-:Y:S04]  /*4870*/  UIADD3 UR14, UPT, UPT, UR15, 0x1, URZ ;  /* 0x000000010f0e7890 */ /* 0x000fe8000fffe0ff */
[----:B------:R-:W-:Y:S04]  /*4880*/  UISETP.NE.AND UP1, UPT, UR14, 0x3, UPT ;  /* 0x000000030e00788c */ /* 0x000fe8000bf25270 */
[----:B------:R-:W-:Y:S02]  /*4890*/  USEL UR15, URZ, 0x1, UP1 ;  /* 0x00000001ff0f7887 */ /* 0x000fe40008800000 */
[----:B------:R-:W-:Y:S02]  /*48a0*/  USEL UR14, UR14, URZ, UP1 ;  /* 0x000000ff0e0e7287 */ /* 0x000fe40008800000 */
[----:B------:R-:W-:Y:S02]  /*48b0*/  UPLOP3.LUT UP1, UPT, UPT, UPT, UPT, 0x80, 0x8 ;  /* 0x000000000008789c */ /* 0x000fe40003f2f070 */
[----:B------:R-:W-:Y:S01]  /*48c0*/  LOP3.LUT R29, R29, UR15, RZ, 0x3c, !PT ;  /* 0x0000000f1d1d7c12 */ /* 0x000fe2000f8e3cff */
[----:B------:R-:W-:Y:S01]  /*48d0*/  SYNCS.ARRIVE.TRANS64.RED.A1T0 RZ, [UR16], RZ ;  /* 0x000000ffffff79a7 */ /* 0x000fe20008100410 */
[----:B------:R-:W-:Y:S07]  /*48e0*/  @P3 BRA `(.L_x_80) ;  /* 0xfffffff4001c3947 */ /* 0x000fee000383ffff */
[----:B------:R-:W-:Y:S01]  /*48f0*/  UIADD3 UR13, UPT, UPT, UR13, 0x98, URZ ;  /* 0x000000980d0d7890 */ /* 0x000fe2000fffe0ff */
[----:B------:R-:W-:-:S03]  /*4900*/  SHF.L.U32 R2, R29, 0x1f, RZ ;  /* 0x0000001f1d027819 */ /* 0x000fc600000006ff */
[----:B------:R-:W-:-:S09]  /*4910*/  ULEA UR4, UR14, UR13, 0x3 ;  /* 0x0000000d0e047291 */ /* 0x000fd2000f8e18ff */
[----:B------:R-:W1:Y:S02]  /*4920*/  SYNCS.PHASECHK.TRANS64.TRYWAIT P0, [UR4], R2 ;  /* 0x00000002ff0075a7 */ /* 0x000e640008001104 */
[----:B-1----:R-:W-:Y:S05]  /*4930*/  @!P0 BRA `(.L_x_81) ;  /* 0x0000005c00d48947 */ /* 0x002fea0003800000 */
.L_x_254:
        /* <DEDUP_REMOVED lines=9> */
.L_x_256:
[----:B------:R-:W-:-:S04]  /*49d0*/  UIADD3 UR5, UPT, UPT, UR5, 0x1, URZ ;  /* 0x0000000105057890 */ /* 0x000fc8000fffe0ff */
[----:B------:R-:W-:-:S04]  /*49e0*/  UISETP.NE.AND UP0, UPT, UR5, 0x3, UPT ;  /* 0x000000030500788c */ /* 0x000fc8000bf05270 */
[----:B------:R-:W-:Y:S02]  /*49f0*/  USEL UR4, URZ, 0x1, UP0 ;  /* 0x00000001ff047887 */ /* 0x000fe40008000000 */
[----:B------:R-:W-:-:S04]  /*4a00*/  USEL UR5, UR5, URZ, UP0 ;  /* 0x000000ff05057287 */ /* 0x000fc80008000000 */
[----:B------:R-:W-:Y:S01]  /*4a10*/  ULEA UR5, UR5, UR13, 0x3 ;  /* 0x0000000d05057291 */ /* 0x000fe2000f8e18ff */
[----:B-1----:R-:W-:-:S04]  /*4a20*/  LOP3.LUT R2, R29, UR4, RZ, 0x3c, !PT ;  /* 0x000000041d027c12 */ /* 0x002fc8000f8e3cff */
[----:B------:R-:W-:Y:S01]  /*4a30*/  SHF.L.U32 R2, R2, 0x1f, RZ ;  /* 0x0000001f02027819 */ /* 0x000fe200000006ff */
[----:B------:R-:W-:-:S07]  /*4a40*/  IMAD.U32 R0, RZ, RZ, UR5 ;  /* 0x00000005ff007e24 */ /* 0x000fce000f8e00ff */
.L_x_83:
[----:B-1----:R1:W3:Y:S02]  /*4a50*/  SYNCS.PHASECHK.TRANS64.TRYWAIT P0, [R0+URZ], R2 ;  /* 0x00000002000075a7 */ /* 0x0022e400080011ff */
[----:B---3--:R-:W-:Y:S05]  /*4a60*/  @!P0 NANOSLEEP.SYNCS 0x989680 ;  /* 0x009896800000895d */ /* 0x008fea0003900000 */
[----:B------:R-:W3:Y:S02]  /*4a70*/  @!P0 SYNCS.PHASECHK.TRANS64 P0, [R0+URZ], R2 ;  /* 0x00000002000085a7 */ /* 0x000ee400080010ff */
[----:B--23--:R-:W-:Y:S05]  /*4a80*/  @P0 EXIT ;  /* 0x000000000000094d */ /* 0x00cfea0003800000 */
[----:B------:R-:W-:Y:S05]  /*4a90*/  BRA `(.L_x_83) ;  /* 0xfffffffc00ec7947 */ /* 0x000fea000383ffff */
.L_x_71:
[----:B------:R-:W-:-:S06]  /*4aa0*/  UISETP.GE.AND UP1, UPT, UR8, 0x4, UPT ;  /* 0x000000040800788c */ /* 0x000fcc000bf26270 */
[----:B------:R-:W-:-:S13]  /*4ab0*/  PLOP3.LUT P0, PT, PT, PT, UP1, 0x80, 0x8 ;  /* 0x000000000008781c */ /* 0x000fda0003f0f018 */
[----:B------:R-:W-:Y:S05]  /*4ac0*/  @!P0 EXIT ;  /* 0x000000000000894d */ /* 0x000fea0003800000 */
[----:B------:R-:W-:Y:S01]  /*4ad0*/  BAR.SYNC.DEFER_BLOCKING 0x6, 0xa0 ;  /* 0x0182800000007b1d */ /* 0x000fe20000010000 */
[C---:B------:R-:W-:Y:S01]  /*4ae0*/  IMAD.SHL.U32 R2, R153.reuse, 0x20, RZ ;  /* 0x0000002099027824 */ /* 0x040fe200078e00ff */
[C---:B------:R-:W-:Y:S01]  /*4af0*/  LOP3.LUT R155, R153.reuse, 0x60, RZ, 0xc0, !PT ;  /* 0x00000060999b7812 */ /* 0x040fe200078ec0ff */
[C---:B------:R-:W-:Y:S01]  /*4b00*/  IMAD.SHL.U32 R152, R153.reuse, 0x4, RZ ;  /* 0x0000000499987824 */ /* 0x040fe200078e00ff */
[C---:B------:R-:W-:Y:S01]  /*4b10*/  LOP3.LUT R154, R153.reuse, 0x2, RZ, 0xc0, !PT ;  /* 0x00000002999a7812 */ /* 0x040fe200078ec0ff */
[----:B------:R-:W-:Y:S01]  /*4b20*/  IMAD.U32 R69, R153, 0x10000, RZ ;  /* 0x0001000099457824 */ /* 0x000fe200078e00ff */
[----:B------:R-:W-:Y:S02]  /*4b30*/  UMOV UR42, 0x400 ;  /* 0x00000400002a7882 */ /* 0x000fe40000000000 */
[----:B------:R-:W1:Y:S01]  /*4b40*/  LDC R140, c[0x0][0x370] ;  /* 0x0000dc00ff8c7b82 */ /* 0x000e620000000800 */
[----:B------:R-:W-:Y:S01]  /*4b50*/  ULEA UR42, UR4, UR42, 0x18 ;  /* 0x0000002a042a7291 */ /* 0x000fe2000f8ec0ff */
[----:B------:R-:W-:Y:S01]  /*4b60*/  LOP3.LUT R3, R2, 0xc0, RZ, 0xc0, !PT ;  /* 0x000000c002037812 */ /* 0x000fe200078ec0ff */
[----:B------:R-:W-:Y:S01]  /*4b70*/  IMAD.MOV.U32 R68, RZ, RZ, RZ ;  /* 0x000000ffff447224 */ /* 0x000fe200078e00ff */
[----:B------:R-:W-:Y:S01]  /*4b80*/  LOP3.LUT R69, R69, 0x600000, RZ, 0xc0, !PT ;  /* 0x0060000045457812 */ /* 0x000fe200078ec0ff */
[----:B------:R-:W-:Y:S01]  /*4b90*/  IMAD.MOV.U32 R150, RZ, RZ, RZ ;  /* 0x000000ffff967224 */ /* 0x000fe200078e00ff */
[----:B------:R-:W-:Y:S01]  /*4ba0*/  LOP3.LUT R152, R3, 0x18, R152, 0xf8, !PT ;  /* 0x0000001803987812 */ /* 0x000fe200078ef898 */
[----:B------:R-:W-:Y:S01]  /*4bb0*/  IMAD.MOV.U32 R138, RZ, RZ, RZ ;  /* 0x000000ffff8a7224 */ /* 0x000fe200078e00ff */
[----:B------:R-:W2:Y:S01]  /*4bc0*/  LDC R139, c[0x0][0x374] ;  /* 0x0000dd00ff8b7b82 */ /* 0x000ea20000000800 */
[----:B------:R-:W-:-:S02]  /*4bd0*/  LOP3.LUT R153, R153, 0x4, RZ, 0xc0, !PT ;  /* 0x0000000499997812 */ /* 0x000fc400078ec0ff */
[----:B------:R-:W-:Y:S02]  /*4be0*/  CS2R R148, SRZ ;  /* 0x0000000000947805 */ /* 0x000fe4000001ff00 */
[----:B------:R-:W-:Y:S01]  /*4bf0*/  LOP3.LUT R152, R152, 0xf20, R2, 0xf8, !PT ;  /* 0x00000f2098987812 */ /* 0x000fe200078ef802 */
[----:B------:R-:W4:Y:S01]  /*4c00*/  LDCU.64 UR44, c[0x0][0x348] ;  /* 0x00006900ff2c77ac */ /* 0x000f220008000a00 */
[----:B------:R-:W-:Y:S01]  /*4c10*/  IADD3 R151, PT, PT, -R153, 0x2, RZ ;  /* 0x0000000299977810 */ /* 0x000fe20007ffe1ff */
[----:B------:R-:W-:Y:S01]  /*4c20*/  UMOV UR41, 0x1 ;  /* 0x0000000100297882 */ /* 0x000fe20000000000 */
[----:B------:R-:W3:Y:S01]  /*4c30*/  LDS R0, [UR42+0x170] ;  /* 0x0001702aff007984 */ /* 0x000ee20008000800 */
[----:B------:R-:W-:Y:S01]  /*4c40*/  UIADD3 UR42, UPT, UPT, UR42, 0x200, URZ ;  /* 0x000002002a2a7890 */ /* 0x000fe2000fffe0ff */
[----:B------:R-:W-:Y:S01]  /*4c50*/  UMOV UR40, URZ ;  /* 0x000000ff00287c82 */ /* 0x000fe20008000000 */
[----:B------:R-:W-:-:S04]  /*4c60*/  UMOV UR37, URZ ;  /* 0x000000ff00257c82 */ /* 0x000fc80008000000 */
[----:B------:R-:W-:Y:S01]  /*4c70*/  LEA R152, R152, UR42, 0x1 ;  /* 0x0000002a98987c11 */ /* 0x000fe2000f8e08ff */
[----:B-1234-:R-:W-:-:S07]  /*4c80*/  IMAD.IADD R69, R0, 0x1, R69 ;  /* 0x0000000100457824 */ /* 0x01efce00078e0245 */
.L_x_207:
[----:B------:R-:W1:Y:S01]  /*4c90*/  S2R R16, SR_CgaCtaId ;  /* 0x0000000000107919 */ /* 0x000e620000008800 */
[----:B------:R-:W-:Y:S02]  /*4ca0*/  MOV R0, 0x400 ;  /* 0x0000040000007802 */ /* 0x000fe40000000f00 */
[----:B------:R-:W-:Y:S02]  /*4cb0*/  SHF.L.U32 R2, R149, 0x1f, RZ ;  /* 0x0000001f95027819 */ /* 0x000fe400000006ff */
[----:B-1----:R-:W-:-:S05]  /*4cc0*/  LEA R16, R16, R0, 0x18 ;  /* 0x0000000010107211 */ /* 0x002fca00078ec0ff */
[C-C-:B------:R-:W-:Y:S02]  /*4cd0*/  IMAD R0, R138.reuse, 0x8, R16.reuse ;  /* 0x000000088a007824 */ /* 0x140fe400078e0210 */
[----:B------:R-:W-:Y:S02]  /*4ce0*/  IMAD R8, R138, 0x10, R16 ;  /* 0x000000108a087824 */ /* 0x000fe400078e0210 */
[----:B------:R-:W1:Y:S02]  /*4cf0*/  SYNCS.PHASECHK.TRANS64.TRYWAIT P0, [R0+URZ+0xc0], R2 ;  /* 0x0000c002000075a7 */ /* 0x000e6400080011ff */
[----:B-1----:R-:W-:Y:S05]  /*4d00*/  @!P0 BRA `(.L_x_84) ;  /* 0x0000005c00108947 */ /* 0x002fea0003800000 */
.L_x_257:
[----:B------:R-:W2:Y:S01]  /*4d10*/  LDS.128 R8, [R8+0x150] ;  /* 0x0001500008087984 */ /* 0x000ea20000000c00 */
[----:B------:R-:W-:Y:S01]  /*4d20*/  ISETP.GE.AND P0, PT, R65, 0x1, PT ;  /* 0x000000014100780c */ /* 0x000fe20003f06270 */
        /* <DEDUP_REMOVED lines=9> */
[----:B--2---:R-:W-:-:S04]  /*4dc0*/  LOP3.LUT P3, RZ, R10, 0x1, RZ, 0xc0, !PT ;  /* 0x000000010aff7812 */ /* 0x004fc8000786c0ff */
[----:B------:R-:W-:-:S09]  /*4dd0*/  P2R R158, PR, RZ, 0x8 ;  /* 0x00000008ff9e7803 */ /* 0x000fd20000000000 */
[----:B------:R-:W-:Y:S02]  /*4de0*/  @P3 MOV R146, R8 ;  /* 0x0000000800923202 */ /* 0x000fe40000000f00 */
[----:B------:R-:W-:Y:S01]  /*4df0*/  @P3 LOP3.LUT R145, R9, 0xffff, RZ, 0xc0, !PT ;  /* 0x0000ffff09913812 */ /* 0x000fe200078ec0ff */
[----:B-1----:R-:W-:Y:S06]  /*4e00*/  @!P0 BRA `(.L_x_85) ;  /* 0x0000000000b88947 */ /* 0x002fec0003800000 */
[----:B------:R-:W1:Y:S01]  /*4e10*/  LDC.64 R4, c[0x0][0xb18] ;  /* 0x0002c600ff047b82 */ /* 0x000e620000000a00 */
[----:B------:R-:W-:-:S07]  /*4e20*/  ISETP.NE.AND P0, PT, R65, 0x1, PT ;  /* 0x000000014100780c */ /* 0x000fce0003f05270 */
[----:B------:R-:W2:Y:S08]  /*4e30*/  LDC.64 R6, c[0x0][0xb10] ;  /* 0x0002c400ff067b82 */ /* 0x000eb00000000a00 */
[----:B------:R-:W3:Y:S08]  /*4e40*/  LDC R0, c[0x0][0xb20] ;  /* 0x0002c800ff007b82 */ /* 0x000ef00000000800 */
[----:B------:R-:W4:Y:S01]  /*4e50*/  LDC R12, c[0x0][0xb0c] ;  /* 0x0002c300ff0c7b82 */ /* 0x000f220000000800 */
[----:B-1----:R-:W-:Y:S01]  /*4e60*/  IMAD.HI.U32 R14, R139, R5, RZ ;  /* 0x000000058b0e7227 */ /* 0x002fe200078e00ff */
[----:B------:R-:W-:-:S03]  /*4e70*/  ISETP.NE.AND P1, PT, R4, 0x1, PT ;  /* 0x000000010400780c */ /* 0x000fc60003f25270 */
[----:B------:R-:W-:-:S03]  /*4e80*/  IMAD.HI.U32 R5, R145, R5, RZ ;  /* 0x0000000591057227 */ /* 0x000fc600078e00ff */
[----:B------:R-:W1:Y:S01]  /*4e90*/  LDC.64 R2, c[0x0][0xb28] ;  /* 0x0002ca00ff027b82 */ /* 0x000e620000000a00 */
[----:B--2---:R-:W-:-:S04]  /*4ea0*/  IMAD.HI.U32 R15, R140, R6, RZ ;  /* 0x000000068c0f7227 */ /* 0x004fc800078e00ff */
[----:B------:R-:W-:Y:S01]  /*4eb0*/  IMAD.HI.U32 R17, R146, R6, RZ ;  /* 0x0000000692117227 */ /* 0x000fe200078e00ff */
[-C--:B------:R-:W-:Y:S02]  /*4ec0*/  SHF.R.U32.HI R15, RZ, R7.reuse, R15 ;  /* 0x00000007ff0f7219 */ /* 0x080fe4000001160f */
        /* <DEDUP_REMOVED lines=8> */
[----:B-1----:R-:W-:-:S04]  /*4f50*/  IMAD.HI.U32 R13, R14, R2, RZ ;  /* 0x000000020e0d7227 */ /* 0x002fc800078e00ff */
        /* <DEDUP_REMOVED lines=25> */
.L_x_85:
[----:B------:R-:W1:Y:S02]  /*50f0*/  LDCU UR4, c[0x0][0xb30] ;  /* 0x00016600ff0477ac */ /* 0x000e640008000800 */
[----:B-1----:R-:W-:-:S09]  /*5100*/  UISETP.NE.AND UP0, UPT, UR4, 0x1, UPT ;  /* 0x000000010400788c */ /* 0x002fd2000bf05270 */
[----:B------:R-:W-:Y:S05]  /*5110*/  BRA.U UP0, `(.L_x_86) ;  /* 0x0000000100407547 */ /* 0x000fea000b800000 */
[----:B------:R-:W1:Y:S08]  /*5120*/  LDC.64 R4, c[0x0][0xb10] ;  /* 0x0002c400ff047b82 */ /* 0x000e700000000a00 */
[----:B------:R-:W2:Y:S08]  /*5130*/  LDC.64 R2, c[0x0][0xb18] ;  /* 0x0002c600ff027b82 */ /* 0x000eb00000000a00 */
[----:B------:R-:W3:Y:S08]  /*5140*/  LDC R0, c[0x0][0xb20] ;  /* 0x0002c800ff007b82 */ /* 0x000ef00000000800 */
[----:B------:R-:W4:Y:S01]  /*5150*/  LDC R6, c[0x0][0xb0c] ;  /* 0x0002c300ff067b82 */ /* 0x000f220000000800 */
[----:B-1----:R-:W-:-:S05]  /*5160*/  IMAD.HI.U32 R4, R146, R4, RZ ;  /* 0x0000000492047227 */ /* 0x002fca00078e00ff */
[----:B------:R-:W-:Y:S01]  /*5170*/  SHF.R.U32.HI R4, RZ, R5, R4 ;  /* 0x00000005ff047219 */ /* 0x000fe20000011604 */
[----:B--2---:R-:W-:Y:S01]  /*5180*/  IMAD.HI.U32 R3, R145, R3, RZ ;  /* 0x0000000391037227 */ /* 0x004fe200078e00ff */
[----:B------:R-:W-:-:S04]  /*5190*/  ISETP.NE.AND P0, PT, R2, 0x1, PT ;  /* 0x000000010200780c */ /* 0x000fc80003f05270 */
[----:B---3--:R-:W-:-:S04]  /*51a0*/  SHF.R.U32.HI R0, RZ, R0, R3 ;  /* 0x00000000ff007219 */ /* 0x008fc80000011603 */
[----:B------:R-:W-:Y:S02]  /*51b0*/  SEL R0, R145, R0, !P0 ;  /* 0x0000000091007207 */ /* 0x000fe40004000000 */
[----:B----4-:R-:W-:-:S04]  /*51c0*/  ISETP.NE.AND P1, PT, R6, 0x1, PT ;  /* 0x000000010600780c */ /* 0x010fc80003f25270 */
[----:B------:R-:W-:-:S05]  /*51d0*/  SEL R4, R146, R4, !P1 ;  /* 0x0000000492047207 */ /* 0x000fca0004800000 */
[----:B------:R-:W-:Y:S02]  /*51e0*/  IMAD.IADD R3, R0, 0x1, -R4 ;  /* 0x0000000100037824 */ /* 0x000fe400078e0a04 */
[----:B------:R-:W-:Y:S02]  /*51f0*/  IMAD.IADD R0, R4, 0x1, -R0 ;  /* 0x0000000104007824 */ /* 0x000fe400078e0a00 */
[----:B------:R-:W-:Y:S02]  /*5200*/  IMAD R146, R3, R6, R146 ;  /* 0x0000000603927224 */ /* 0x000fe400078e0292 */
[----:B------:R-:W-:Y:S02]  /*5210*/  IMAD R145, R0, R2, R145 ;  /* 0x0000000200917224 */ /* 0x000fe400078e0291 */
.L_x_86:
[----:B------:R-:W-:Y:S01]  /*5220*/  ULOP3.LUT UP0, URZ, UR42, 0x1b0, URZ, 0xc0, !UPT ;  /* 0x000001b02aff7892 */ /* 0x000fe2000f80c0ff */
[----:B------:R-:W-:Y:S02]  /*5230*/  IADD3 R138, PT, PT, R138, 0x1, RZ ;  /* 0x000000018a8a7810 */ /* 0x000fe40007ffe0ff */
[----:B------:R-:W-:-:S06]  /*5240*/  @P3 SHF.R.U32.HI R147, RZ, 0x10, R9 ;  /* 0x00000010ff933819 */ /* 0x000fcc0000011609 */
[----:B------:R-:W-:Y:S05]  /*5250*/  BRA.U !UP0, `(.L_x_87) ;  /* 0x00000001087c7547 */ /* 0x000fea000b800000 */
[----:B------:R-:W-:Y:S01]  /*5260*/  MOV R2, 0x0 ;  /* 0x0000000000027802 */ /* 0x000fe20000000f00 */
[----:B------:R-:W1:Y:S01]  /*5270*/  LDCU.64 UR8, c[0x4][0x80] ;  /* 0x01001000ff0877ac */ /* 0x000e620008000a00 */
[----:B------:R-:W-:Y:S02]  /*5280*/  HFMA2 R12, -RZ, RZ, 0, 5.9604644775390625e-08 ;  /* 0x00000001ff0c7431 */ /* 0x000fe400000001ff */
[----:B------:R-:W-:Y:S01]  /*5290*/  IMAD.MOV.U32 R8, RZ, RZ, 0x70 ;  /* 0x00000070ff087424 */ /* 0x000fe200078e00ff */
[----:B------:R2:W3:Y:S01]  /*52a0*/  LDC.64 R14, c[0x4][R2] ;  /* 0x01000000020e7b82 */ /* 0x0004e20000000a00 */
[----:B------:R-:W4:Y:S01]  /*52b0*/  LDCU.64 UR6, c[0x4][0x88] ;  /* 0x01001100ff0677ac */ /* 0x000f220008000a00 */
[----:B------:R-:W-:Y:S01]  /*52c0*/  IMAD.MOV.U32 R13, RZ, RZ, RZ ;  /* 0x000000ffff0d7224 */ /* 0x000fe200078e00ff */
[----:B------:R-:W2:Y:S01]  /*52d0*/  LDCU.64 UR4, c[0x4][0x8] ;  /* 0x01000100ff0477ac */ /* 0x000ea20008000a00 */
[----:B-1----:R-:W-:Y:S01]  /*52e0*/  IMAD.U32 R4, RZ, RZ, UR8 ;  /* 0x00000008ff047e24 */ /* 0x002fe2000f8e00ff */
[----:B------:R-:W-:Y:S01]  /*52f0*/  MOV R5, UR9 ;  /* 0x0000000900057c02 */ /* 0x000fe20008000f00 */
[----:B----4-:R-:W-:Y:S01]  /*5300*/  IMAD.U32 R6, RZ, RZ, UR6 ;  /* 0x00000006ff067e24 */ /* 0x010fe2000f8e00ff */
[----:B------:R-:W-:Y:S01]  /*5310*/  MOV R7, UR7 ;  /* 0x0000000700077c02 */ /* 0x000fe20008000f00 */
[----:B--2---:R-:W-:Y:S01]  /*5320*/  IMAD.U32 R10, RZ, RZ, UR4 ;  /* 0x00000004ff0a7e24 */ /* 0x004fe2000f8e00ff */
[----:B------:R-:W-:-:S02]  /*5330*/  MOV R11, UR5 ;  /* 0x00000005000b7c02 */ /* 0x000fc40008000f00 */
[----:B------:R-:W-:-:S07]  /*5340*/  LEPC R20, `(.L_x_88) ;  /* 0x000000001014794e */ /* 0x000fce0000000000 */
[----:B---3-5:R-:W-:Y:S05]  /*5350*/  CALL.ABS.NOINC R14 ;  /* 0x000000000e007343 */ /* 0x028fea0003c00000 */
.L_x_88:
[----:B------:R-:W1:Y:S01]  /*5360*/  LDC.64 R2, c[0x4][R2] ;  /* 0x0100000002027b82 */ /* 0x000e620000000a00 */
[----:B------:R-:W2:Y:S01]  /*5370*/  LDCU.64 UR8, c[0x4][0x80] ;  /* 0x01001000ff0877ac */ /* 0x000ea20008000a00 */
[----:B------:R-:W-:Y:S02]  /*5380*/  HFMA2 R12, -RZ, RZ, 0, 5.9604644775390625e-08 ;  /* 0x00000001ff0c7431 */ /* 0x000fe400000001ff */
[----:B------:R-:W-:Y:S01]  /*5390*/  IMAD.MOV.U32 R8, RZ, RZ, 0x70 ;  /* 0x00000070ff087424 */ /* 0x000fe200078e00ff */
[----:B------:R-:W3:Y:S01]  /*53a0*/  LDCU.64 UR6, c[0x4][0x88] ;  /* 0x01001100ff0677ac */ /* 0x000ee20008000a00 */
[----:B------:R-:W-:Y:S01]  /*53b0*/  IMAD.MOV.U32 R13, RZ, RZ, RZ ;  /* 0x000000ffff0d7224 */ /* 0x000fe200078e00ff */
[----:B------:R-:W4:Y:S01]  /*53c0*/  LDCU.64 UR4, c[0x4][0x8] ;  /* 0x01000100ff0477ac */ /* 0x000f220008000a00 */
[----:B--2---:R-:W-:Y:S02]  /*53d0*/  MOV R4, UR8 ;  /* 0x0000000800047c02 */ /* 0x004fe40008000f00 */
[----:B------:R-:W-:Y:S01]  /*53e0*/  MOV R5, UR9 ;  /* 0x0000000900057c02 */ /* 0x000fe20008000f00 */
[----:B---3--:R-:W-:Y:S01]  /*53f0*/  IMAD.U32 R6, RZ, RZ, UR6 ;  /* 0x00000006ff067e24 */ /* 0x008fe2000f8e00ff */
[----:B------:R-:W-:Y:S01]  /*5400*/  MOV R7, UR7 ;  /* 0x0000000700077c02 */ /* 0x000fe20008000f00 */
[----:B----4-:R-:W-:Y:S01]  /*5410*/  IMAD.U32 R10, RZ, RZ, UR4 ;  /* 0x00000004ff0a7e24 */ /* 0x010fe2000f8e00ff */
[----:B------:R-:W-:-:S02]  /*5420*/  MOV R11, UR5 ;  /* 0x00000005000b7c02 */ /* 0x000fc40008000f00 */
[----:B------:R-:W-:-:S07]  /*5430*/  LEPC R20, `(.L_x_87) ;  /* 0x000000001014794e */ /* 0x000fce0000000000 */
[----:B-1----:R-:W-:Y:S05]  /*5440*/  CALL.ABS.NOINC R2 ;  /* 0x0000000002007343 */ /* 0x002fea0003c00000 */
.L_x_87:
[----:B------:R-:W1:Y:S01]  /*5450*/  LDC.64 R2, c[0x0][0x890] ;  /* 0x00022400ff027b82 */ /* 0x000e620000000a00 */
[----:B------:R-:W-:-:S06]  /*5460*/  ULOP3.LUT UR4, UR41, 0x1, URZ, 0x3c, !UPT ;  /* 0x0000000129047892 */ /* 0x000fcc000f8e3cff */
[----:B------:R-:W-:Y:S01]  /*5470*/  IMAD.U32 R144, RZ, RZ, UR4 ;  /* 0x00000004ff907e24 */ /* 0x000fe2000f8e00ff */
[----:B-1----:R-:W-:-:S04]  /*5480*/  ISETP.NE.U32.AND P3, PT, R2, RZ, PT ;  /* 0x000000ff0200720c */ /* 0x002fc80003f65070 */
[----:B------:R-:W-:-:S13]  /*5490*/  ISETP.NE.AND.EX P3, PT, R3, RZ, PT, P3 ;  /* 0x000000ff0300720c */ /* 0x000fda0003f65330 */
[----:B------:R-:W-:Y:S05]  /*54a0*/  @!P3 BRA `(.L_x_89) ;  /* 0x000000000034b947 */ /* 0x000fea0003800000 */
[----:B------:R-:W1:Y:S02]  /*54b0*/  LDCU.64 UR4, c[0x0][0x888] ;  /* 0x00011100ff0477ac */ /* 0x000e640008000a00 */
[----:B-1----:R-:W-:-:S04]  /*54c0*/  UISETP.NE.U32.AND UP0, UPT, UR4, URZ, UPT ;  /* 0x000000ff0400728c */ /* 0x002fc8000bf05070 */
[----:B------:R-:W-:-:S09]  /*54d0*/  UISETP.NE.AND.EX UP0, UPT, UR5, URZ, UPT, UP0 ;  /* 0x000000ff0500728c */ /* 0x000fd2000bf05300 */
[----:B------:R-:W-:Y:S05]  /*54e0*/  BRA.U !UP0, `(.L_x_90) ;  /* 0x0000000108187547 */ /* 0x000fea000b800000 */
[----:B------:R-:W1:Y:S01]  /*54f0*/  LDC.64 R4, c[0x0][0x888] ;  /* 0x00022200ff047b82 */ /* 0x000e620000000a00 */
[----:B------:R-:W-:-:S04]  /*5500*/  IMAD R0, R2, UR36, RZ ;  /* 0x0000002402007c24 */ /* 0x000fc8000f8e02ff */
[----:B-1----:R-:W-:-:S05]  /*5510*/  IMAD.WIDE R4, R0, 0x4, R4 ;  /* 0x0000000400047825 */ /* 0x002fca00078e0204 */
[----:B-----5:R1:W5:Y:S01]  /*5520*/  LDG.E R90, desc[UR38][R4.64] ;  /* 0x00000026045a7981 */ /* 0x020362000c1e1900 */
[----:B------:R-:W-:Y:S01]  /*5530*/  MOV R132, 0x1 ;  /* 0x0000000100847802 */ /* 0x000fe20000000f00 */
[----:B------:R-:W-:Y:S06]  /*5540*/  BRA `(.L_x_89) ;  /* 0x00000000000c7947 */ /* 0x000fec0003800000 */
.L_x_90:
[----:B------:R-:W1:Y:S01]  /*5550*/  LDCU UR4, c[0x0][0x880] ;  /* 0x00011000ff0477ac */ /* 0x000e620008000800 */
[----:B------:R-:W-:Y:S01]  /*5560*/  HFMA2 R132, -RZ, RZ, 0, 5.9604644775390625e-08 ;  /* 0x00000001ff847431 */ /* 0x000fe200000001ff */
[----:B-1---5:R-:W-:Y:S02]  /*5570*/  MOV R90, UR4 ;  /* 0x00000004005a7c02 */ /* 0x022fe40008000f00 */
.L_x_89:
[----:B-1----:R-:W1:Y:S02]  /*5580*/  LDC.64 R4, c[0x0][0x8b0] ;  /* 0x00022c00ff047b82 */ /* 0x002e640000000a00 */
        /* <DEDUP_REMOVED lines=11> */
[----:B------:R-:W-:Y:S05]  /*5640*/  BRA `(.L_x_91) ;  /* 0x0000000000087947 */ /* 0x000fea0003800000 */
.L_x_92:
[----:B------:R-:W1:Y:S02]  /*5650*/  LDCU UR4, c[0x0][0x8a0] ;  /* 0x00011400ff0477ac */ /* 0x000e640008000800 */
[----:B-1---5:R-:W-:Y:S02]  /*5660*/  MOV R70, UR4 ;  /* 0x0000000400467c02 */ /* 0x022fe40008000f00 */
.L_x_91:
[----:B------:R-:W-:Y:S01]  /*5670*/  UISETP.NE.AND UP0, UPT, UR43, URZ, UPT ;  /* 0x000000ff2b00728c */ /* 0x000fe2000bf05270 */
[----:B------:R-:W-:Y:S01]  /*5680*/  PLOP3.LUT P0, PT, PT, PT, PT, 0x8, 0x80 ;  /* 0x000000000080781c */ /* 0x000fe20003f0e170 */
[----:B------:R-:W-:-:S03]  /*5690*/  IMAD.U32 R0, RZ, RZ, UR40 ;  /* 0x00000028ff007e24 */ /* 0x000fc6000f8e00ff */
[----:B------:R-:W-:-:S04]  /*56a0*/  P2R R162, PR, RZ, 0x1 ;  /* 0x00000001ffa27803 */ /* 0x000fc80000000000 */
[----:B------:R-:W-:Y:S05]  /*56b0*/  BRA.U !UP0, `(.L_x_93) ;  /* 0x00000001083c7547 */ /* 0x000fea000b800000 */
[----:B------:R-:W-:-:S04]  /*56c0*/  ISETP.NE.U32.AND P0, PT, R2, RZ, PT ;  /* 0x000000ff0200720c */ /* 0x000fc80003f05070 */
[----:B------:R-:W-:-:S13]  /*56d0*/  ISETP.NE.AND.EX P0, PT, R3, RZ, PT, P0 ;  /* 0x000000ff0300720c */ /* 0x000fda0003f05300 */
[----:B-----5:R-:W-:-:S04]  /*56e0*/  @!P0 FSETP.EQ.AND P1, PT, R90, RZ, PT ;  /* 0x000000ff5a00820b */ /* 0x020fc80003f22000 */
[----:B------:R-:W-:Y:S01]  /*56f0*/  P2R R162, PR, RZ, 0x2 ;  /* 0x00000002ffa27803 */ /* 0x000fe20000000000 */
[----:B------:R-:W-:Y:S08]  /*5700*/  @!P0 BRA `(.L_x_93) ;  /* 0x0000000000288947 */ /* 0x000ff00003800000 */
[----:B------:R-:W2:Y:S01]  /*5710*/  LDCU.64 UR4, c[0x0][0x888] ;  /* 0x00011100ff0477ac */ /* 0x000ea20008000a00 */
[----:B------:R-:W-:Y:S02]  /*5720*/  LOP3.LUT P1, RZ, R132, 0xff, RZ, 0xc0, !PT ;  /* 0x000000ff84ff7812 */ /* 0x000fe4000782c0ff */
[----:B------:R-:W-:-:S04]  /*5730*/  FSETP.NEU.AND P0, PT, R90, RZ, PT ;  /* 0x000000ff5a00720b */ /* 0x000fc80003f0d000 */
[----:B------:R-:W-:Y:S02]  /*5740*/  SEL R2, RZ, 0xffffffff, P0 ;  /* 0xffffffffff027807 */ /* 0x000fe40000000000 */
[----:B--2---:R-:W-:-:S04]  /*5750*/  ISETP.NE.U32.AND P2, PT, RZ, UR4, PT ;  /* 0x00000004ff007c0c */ /* 0x004fc8000bf45070 */
[----:B------:R-:W-:-:S04]  /*5760*/  ISETP.NE.AND.EX P2, PT, RZ, UR5, PT, P2 ;  /* 0x00000005ff007c0c */ /* 0x000fc8000bf45320 */
[----:B------:R-:W-:-:S04]  /*5770*/  @!P1 SEL R2, RZ, 0xffffffff, P2 ;  /* 0xffffffffff029807 */ /* 0x000fc80001000000 */
[----:B------:R-:W-:-:S04]  /*5780*/  LOP3.LUT R2, R2, 0x1, RZ, 0xc0, !PT ;  /* 0x0000000102027812 */ /* 0x000fc800078ec0ff */
[----:B------:R-:W-:-:S04]  /*5790*/  ISETP.EQ.U32.AND P0, PT, R2, 0x1, PT ;  /* 0x000000010200780c */ /* 0x000fc80003f02070 */
[----:B------:R-:W-:-:S09]  /*57a0*/  P2R R162, PR, RZ, 0x1 ;  /* 0x00000001ffa27803 */ /* 0x000fd20000000000 */
.L_x_93:
[----:B------:R-:W-:Y:S01]  /*57b0*/  ISETP.NE.AND P4, PT, R162, RZ, PT ;  /* 0x000000ffa200720c */ /* 0x000fe20003f85270 */
[----:B------:R-:W2:Y:S01]  /*57c0*/  LDCU.64 UR4, c[0x0][0x888] ;  /* 0x00011100ff0477ac */ /* 0x000ea20008000a00 */
[----:B------:R-:W-:Y:S01]  /*57d0*/  IMAD.MOV.U32 R143, RZ, RZ, 0x1 ;  /* 0x00000001ff8f7424 */ /* 0x000fe200078e00ff */
[----:B------:R-:W-:Y:S01]  /*57e0*/  CS2R R130, SRZ ;  /* 0x0000000000827805 */ /* 0x000fe2000001ff00 */
[----:B------:R-:W-:Y:S01]  /*57f0*/  IMAD.SHL.U32 R137, R23, 0x40, RZ ;  /* 0x0000004017897824 */ /* 0x000fe200078e00ff */
[----:B------:R-:W-:Y:S01]  /*5800*/  CS2R R128, SRZ ;  /* 0x0000000000807805 */ /* 0x000fe2000001ff00 */
[----:B------:R-:W-:Y:S01]  /*5810*/  IMAD.SHL.U32 R136, R22, 0x80, RZ ;  /* 0x0000008016887824 */ /* 0x000fe200078e00ff */
[----:B------:R-:W-:Y:S01]  /*5820*/  CS2R R126, SRZ ;  /* 0x00000000007e7805 */ /* 0x000fe2000001ff00 */
[----:B------:R-:W-:Y:S01]  /*5830*/  IMAD R66, R68, 0x40, R69 ;  /* 0x0000004044427824 */ /* 0x000fe200078e0245 */
[----:B------:R-:W-:Y:S01]  /*5840*/  CS2R R124, SRZ ;  /* 0x00000000007c7805 */ /* 0x000fe2000001ff00 */
[----:B------:R-:W-:Y:S01]  /*5850*/  IMAD.MOV.U32 R67, RZ, RZ, RZ ;  /* 0x000000ffff437224 */ /* 0x000fe200078e00ff */
[----:B------:R-:W-:Y:S01]  /*5860*/  CS2R R122, SRZ ;  /* 0x00000000007a7805 */ /* 0x000fe2000001ff00 */
[----:B------:R-:W-:Y:S01]  /*5870*/  IMAD.U32 R142, RZ, RZ, UR37 ;  /* 0x00000025ff8e7e24 */ /* 0x000fe2000f8e00ff */
[----:B------:R-:W-:Y:S01]  /*5880*/  CS2R R120, SRZ ;  /* 0x0000000000787805 */ /* 0x000fe2000001ff00 */
[--C-:B------:R-:W-:Y:S01]  /*5890*/  @!P4 IMAD R2, R0, 0x8, R16.reuse ;  /* 0x000000080002c824 */ /* 0x100fe200078e0210 */
[----:B------:R-:W-:Y:S01]  /*58a0*/  @!P4 SHF.L.U32 R0, R144, 0x1f, RZ ;  /* 0x0000001f9000c819 */ /* 0x000fe200000006ff */
[----:B------:R-:W-:Y:S01]  /*58b0*/  IMAD R16, R68, 0x8, R16 ;  /* 0x0000000844107824 */ /* 0x000fe200078e0210 */
[----:B------:R-:W-:Y:S01]  /*58c0*/  CS2R R118, SRZ ;  /* 0x0000000000767805 */ /* 0x000fe2000001ff00 */
[----:B------:R-:W-:Y:S01]  /*58d0*/  IMAD.U32 R141, RZ, RZ, UR40 ;  /* 0x00000028ff8d7e24 */ /* 0x000fe2000f8e00ff */
[----:B------:R3:W4:Y:S01]  /*58e0*/  @!P4 SYNCS.PHASECHK.TRANS64.TRYWAIT P1, [R2+URZ+0x80], R0 ;  /* 0x000080000200c5a7 */ /* 0x00072200080211ff */
[----:B--2---:R-:W-:-:S02]  /*58f0*/  ISETP.NE.U32.AND P0, PT, RZ, UR4, PT ;  /* 0x00000004ff007c0c */ /* 0x004fc4000bf05070 */
[----:B------:R-:W-:Y:S02]  /*5900*/  CS2R R116, SRZ ;  /* 0x0000000000747805 */ /* 0x000fe4000001ff00 */
[----:B------:R-:W-:Y:S02]  /*5910*/  ISETP.NE.AND.EX P0, PT, RZ, UR5, PT, P0 ;  /* 0x00000005ff007c0c */ /* 0x000fe4000bf05300 */
[----:B---3--:R-:W-:Y:S02]  /*5920*/  SHF.L.U32 R0, R150, 0x1f, RZ ;  /* 0x0000001f96007819 */ /* 0x008fe400000006ff */
[----:B------:R-:W-:Y:S02]  /*5930*/  SEL R2, RZ, 0xffffffff, P0 ;  /* 0xffffffffff027807 */ /* 0x000fe40000000000 */
[----:B------:R-:W2:Y:S01]  /*5940*/  SYNCS.PHASECHK.TRANS64.TRYWAIT P2, [R16+URZ+0xe0], R0 ;  /* 0x0000e000100075a7 */ /* 0x000ea200080411ff */
[----:B------:R-:W-:Y:S02]  /*5950*/  LOP3.LUT P0, R135, R132, 0xff, RZ, 0xc0, !PT ;  /* 0x000000ff84877812 */ /* 0x000fe4000780c0ff */
[----:B----4-:R-:W-:-:S02]  /*5960*/  @!P4 SEL R143, RZ, 0x1, !P1 ;  /* 0x00000001ff8fc807 */ /* 0x010fc40004800000 */
[----:B--2---:R-:W-:Y:S02]  /*5970*/  P2R R161, PR, RZ, 0x4 ;  /* 0x00000004ffa17803 */ /* 0x004fe40000000000 */
[----:B-----5:R-:W-:-:S04]  /*5980*/  FSETP.NEU.AND P2, PT, R90, RZ, PT ;  /* 0x000000ff5a00720b */ /* 0x020fc80003f4d000 */
[----:B------:R-:W-:-:S04]  /*5990*/  SEL R0, RZ, 0xffffffff, P2 ;  /* 0xffffffffff007807 */ /* 0x000fc80001000000 */
[----:B------:R-:W-:Y:S02]  /*59a0*/  @P3 SEL R0, R2, R0, !P0 ;  /* 0x0000000002003207 */ /* 0x000fe40004000000 */
[----:B------:R-:W-:Y:S02]  /*59b0*/  PLOP3.LUT P0, PT, PT, PT, PT, 0x80, 0x8 ;  /* 0x000000000008781c */ /* 0x000fe40003f0f070 */
[----:B------:R-:W-:-:S04]  /*59c0*/  LOP3.LUT R0, R0, 0x1, RZ, 0xc0, !PT ;  /* 0x0000000100007812 */ /* 0x000fc800078ec0ff */
[----:B------:R-:W-:-:S04]  /*59d0*/  ISETP.NE.U32.AND P2, PT, R0, 0x1, PT ;  /* 0x000000010000780c */ /* 0x000fc80003f45070 */
[----:B------:R-:W-:Y:S02]  /*59e0*/  P2R R157, PR, RZ, 0x4 ;  /* 0x00000004ff9d7803 */ /* 0x000fe40000000000 */
[----:B------:R-:W-:-:S04]  /*59f0*/  PLOP3.LUT P2, PT, PT, PT, PT, 0x8, 0x80 ;  /* 0x000000000080781c */ /* 0x000fc80003f4e170 */
[----:B------:R-:W-:-:S09]  /*5a00*/  P2R R160, PR, RZ, 0x4 ;  /* 0x00000004ffa07803 */ /* 0x000fd20000000000 */
.L_x_206:
[----:B------:R-:W-:Y:S01]  /*5a10*/  ISETP.NE.AND P1, PT, R162, RZ, PT ;  /* 0x000000ffa200720c */ /* 0x000fe20003f25270 */
[----:B------:R-:W-:Y:S05]  /*5a20*/  YIELD ;  /* 0x0000000000007946 */ /* 0x000fea0003800000 */
[----:B------:R-:W-:Y:S01]  /*5a30*/  P2R R159, PR, RZ, 0x1 ;  /* 0x00000001ff9f7803 */ /* 0x000fe20000000000 */
[----:B------:R-:W-:Y:S06]  /*5a40*/  BSSY B1, `(.L_x_94) ;  /* 0x000001d000017945 */ /* 0x000fec0003800000 */
[----:B------:R-:W-:Y:S05]  /*5a50*/  @P1 BRA `(.L_x_95) ;  /* 0x00000000006c1947 */ /* 0x000fea0003800000 */
[----:B------:R-:W-:Y:S01]  /*5a60*/  ISETP.NE.AND P1, PT, R157, RZ, PT ;  /* 0x000000ff9d00720c */ /* 0x000fe20003f25270 */
[----:B------:R-:W-:Y:S01]  /*5a70*/  BSSY B0, `(.L_x_96) ;  /* 0x000000e000007945 */ /* 0x000fe20003800000 */
[----:B------:R-:W-:Y:S11]  /*5a80*/  ISETP.NE.AND P0, PT, R143, RZ, PT ;  /* 0x000000ff8f00720c */ /* 0x000ff60003f05270 */
[----:B------:R-:W-:Y:S05]  /*5a90*/  @P1 LEA R6, R141, R152, 0xd ;  /* 0x000000988d061211 */ /* 0x000fea00078e68ff */
[--C-:B-1----:R-:W-:Y:S02]  /*5aa0*/  @P1 IMAD R5, R154, -0x10, R6.reuse ;  /* 0xfffffff09a051824 */ /* 0x102fe400078e0206 */
[----:B------:R-:W-:Y:S03]  /*5ab0*/  @P1 IMAD R4, R153, -0x10, R6 ;  /* 0xfffffff099041824 */ /* 0x000fe600078e0206 */
[----:B------:R-:W-:Y:S01]  /*5ac0*/  @P1 LEA R3, R151, R5, 0x4 ;  /* 0x0000000597031211 */ /* 0x000fe200078e20ff */
[----:B------:R-:W-:Y:S06]  /*5ad0*/  @P0 BRA `(.L_x_97) ;  /* 0x00000000001c0947 */ /* 0x000fec0003800000 */
[----:B------:R-:W1:Y:S01]  /*5ae0*/  S2UR UR4, SR_CgaCtaId ;  /* 0x00000000000479c3 */ /* 0x000e620000008800 */
[----:B------:R-:W-:Y:S01]  /*5af0*/  UMOV UR5, 0x400 ;  /* 0x0000040000057882 */ /* 0x000fe20000000000 */
[----:B------:R-:W-:Y:S01]  /*5b00*/  SHF.L.U32 R0, R144, 0x1f, RZ ;  /* 0x0000001f90007819 */ /* 0x000fe200000006ff */
[----:B-1----:R-:W-:Y:S06]  /*5b10*/  ULEA UR4, UR4, UR5, 0x18 ;  /* 0x0000000504047291 */ /* 0x002fec000f8ec0ff */
[----:B------:R-:W-:Y:S04]  /*5b20*/  LEA R2, R141, UR4, 0x3 ;  /* 0x000000048d027c11 */ /* 0x000fe8000f8e18ff */
[----:B------:R-:W1:Y:S02]  /*5b30*/  SYNCS.PHASECHK.TRANS64.TRYWAIT P0, [R2+URZ+0x80], R0 ;  /* 0x00008000020075a7 */ /* 0x000e6400080011ff */
[----:B-1----:R-:W-:Y:S05]  /*5b40*/  @!P0 BRA `(.L_x_98) ;  /* 0x0000004c00948947 */ /* 0x002fea0003800000 */
.L_x_97:
[----:B------:R-:W-:Y:S05]  /*5b50*/  BSYNC B0 ;  /* 0x0000000000007941 */ /* 0x000fea0003800000 */
.L_x_96:
[----:B------:R-:W-:Y:S01]  /*5b60*/  ISETP.NE.AND P0, PT, R157, RZ, PT ;  /* 0x000000ff9d00720c */ /* 0x000fe20003f05270 */
[----:B------:R-:W-:Y:S11]  /*5b70*/  VIADD R141, R141, 0x1 ;  /* 0x000000018d8d7836 */ /* 0x000ff60000000000 */
[----:B------:R-:W-:Y:S01]  /*5b80*/  @!UPT UIADD3 URZ, UPT, UPT, URZ, URZ, URZ ;  /* 0x000000fffffff290 */ /* 0x000fe2000fffe0ff */
[----:B------:R2:W3:Y:S04]  /*5b90*/  @P0 LDS.128 R116, [R6] ;  /* 0x0000000006740984 */ /* 0x0004e80000000c00 */
[----:B------:R2:W4:Y:S04]  /*5ba0*/  @P0 LDS.128 R124, [R4+0x20] ;  /* 0x00002000047c0984 */ /* 0x0005280000000c00 */
[----:B------:R2:W2:Y:S04]  /*5bb0*/  @P0 LDS.128 R120, [R5+0x10] ;  /* 0x0000100005780984 */ /* 0x0004a80000000c00 */
[----:B------:R2:W2:Y:S01]  /*5bc0*/  @P0 LDS.128 R128, [R3+0x10] ;  /* 0x0000100003800984 */ /* 0x0004a20000000c00 */
[C---:B------:R-:W-:Y:S04]  /*5bd0*/  ISETP.NE.AND P0, PT, R141.reuse, 0x3, PT ;  /* 0x000000038d00780c */ /* 0x040fe80003f05270 */
[----:B-1----:R-:W-:Y:S02]  /*5be0*/  SEL R0, RZ, 0x1, P0 ;  /* 0x00000001ff007807 */ /* 0x002fe40000000000 */
[----:B------:R-:W-:Y:S02]  /*5bf0*/  SEL R141, R141, RZ, P0 ;  /* 0x000000ff8d8d7207 */ /* 0x000fe40000000000 */
[----:B------:R-:W-:Y:S02]  /*5c00*/  LOP3.LUT R144, R144, R0, RZ, 0x3c, !PT ;  /* 0x0000000090907212 */ /* 0x000fe400078e3cff */
.L_x_95:
[----:B------:R-:W-:Y:S05]  /*5c10*/  BSYNC B1 ;  /* 0x0000000000017941 */ /* 0x000fea0003800000 */
.L_x_94:
[----:B------:R-:W-:Y:S01]  /*5c20*/  ISETP.NE.AND P1, PT, R161, RZ, PT ;  /* 0x000000ffa100720c */ /* 0x000fe20003f25270 */
[----:B------:R-:W5:Y:S01]  /*5c30*/  S2UR UR4, SR_CgaCtaId ;  /* 0x00000000000479c3 */ /* 0x000f620000008800 */
[----:B------:R-:W-:Y:S01]  /*5c40*/  ISETP.NE.AND P0, PT, R160, RZ, PT ;  /* 0x000000ffa000720c */ /* 0x000fe20003f05270 */
[----:B------:R-:W-:Y:S01]  /*5c50*/  IMAD.IADD R2, R66, 0x1, R67 ;  /* 0x0000000142027824 */ /* 0x000fe200078e0243 */
[----:B------:R-:W-:Y:S01]  /*5c60*/  MOV R133, 0x400 ;  /* 0x0000040000857802 */ /* 0x000fe20000000f00 */
[----:B------:R-:W-:Y:S01]  /*5c70*/  BSSY B0, `(.L_x_99) ;  /* 0x000000a000007945 */ /* 0x000fe20003800000 */
[----:B------:R-:W-:Y:S02]  /*5c80*/  PLOP3.LUT P0, PT, P0, P1, PT, 0xf8, 0x8f ;  /* 0x00000000008f781c */ /* 0x000fe40000703f70 */
[----:B--2---:R-:W-:Y:S01]  /*5c90*/  SHF.R.U32.HI R3, RZ, 0x15, R2 ;  /* 0x00000015ff037819 */ /* 0x004fe20000011602 */
[----:B-----5:R-:W-:Y:S05]  /*5ca0*/  IMAD.U32 R134, RZ, RZ, UR4 ;  /* 0x00000004ff867e24 */ /* 0x020fea000f8e00ff */
[----:B------:R-:W-:Y:S05]  /*5cb0*/  LEA R133, R134, R133, 0x18 ;  /* 0x0000008586857211 */ /* 0x000fea00078ec0ff */
[----:B------:R-:W-:Y:S01]  /*5cc0*/  IMAD R88, R68, 0x8, R133 ;  /* 0x0000000844587824 */ /* 0x000fe200078e0285 */
[----:B------:R-:W-:Y:S06]  /*5cd0*/  @P0 BRA `(.L_x_100) ;  /* 0x00000000000c0947 */ /* 0x000fec0003800000 */
[----:B------:R-:W-:Y:S04]  /*5ce0*/  SHF.L.U32 R0, R150, 0x1f, RZ ;  /* 0x0000001f96007819 */ /* 0x000fe800000006ff */
[----:B------:R-:W2:Y:S02]  /*5cf0*/  SYNCS.PHASECHK.TRANS64.TRYWAIT P0, [R88+URZ+0xe0], R0 ;  /* 0x0000e000580075a7 */ /* 0x000ea400080011ff */
[----:B--2---:R-:W-:Y:S05]  /*5d00*/  @!P0 BRA `(.L_x_101) ;  /* 0x0000004c00388947 */ /* 0x004fea0003800000 */
.L_x_100:
[----:B------:R-:W-:Y:S05]  /*5d10*/  BSYNC B0 ;  /* 0x0000000000007941 */ /* 0x000fea0003800000 */
.L_x_99:
[----:B------:R-:W-:Y:S11]  /*5d20*/  LOP3.LUT P0, RZ, R3, 0x3, R156, 0x48, !PT ;  /* 0x0000000303ff7812 */ /* 0x000ff6000780489c */
[----:B------:R-:W-:Y:S02]  /*5d30*/  @!UPT UIADD3 URZ, UPT, UPT, URZ, URZ, URZ ;  /* 0x000000fffffff290 */ /* 0x000fe4000fffe0ff */
[----:B------:R-:W-:Y:S05]  /*5d40*/  @!P0 BRA `(.L_x_102) ;  /* 0x0000000000408947 */ /* 0x000fea0003800000 */
[----:B------:R-:W1:Y:S01]  /*5d50*/  LDCU.64 UR8, c[0x4][0x70] ;  /* 0x01000e00ff0877ac */ /* 0x000e620008000a00 */
[----:B------:R-:W-:Y:S01]  /*5d60*/  MOV R15, 0x0 ;  /* 0x00000000000f7802 */ /* 0x000fe20000000f00 */
[----:B------:R-:W-:Y:S02]  /*5d70*/  HFMA2 R12, -RZ, RZ, 0, 5.9604644775390625e-08 ;  /* 0x00000001ff0c7431 */ /* 0x000fe400000001ff */
[----:B------:R-:W-:Y:S02]  /*5d80*/  IMAD.MOV.U32 R8, RZ, RZ, 0x192 ;  /* 0x00000192ff087424 */ /* 0x000fe400078e00ff */
[----:B------:R-:W-:Y:S01]  /*5d90*/  IMAD.MOV.U32 R13, RZ, RZ, RZ ;  /* 0x000000ffff0d7224 */ /* 0x000fe200078e00ff */
[----:B------:R-:W5:Y:S01]  /*5da0*/  LDCU.64 UR6, c[0x4][0x78] ;  /* 0x01000f00ff0677ac */ /* 0x000f620008000a00 */
[----:B------:R-:W2:Y:S01]  /*5db0*/  LDC.64 R14, c[0x4][R15] ;  /* 0x010000000f0e7b82 */ /* 0x000ea20000000a00 */
[----:B------:R-:W3:Y:S01]  /*5dc0*/  LDCU.64 UR4, c[0x4][0x10] ;  /* 0x01000200ff0477ac */ /* 0x000ee20008000a00 */
[----:B-1----:R-:W-:Y:S01]  /*5dd0*/  MOV R5, UR9 ;  /* 0x0000000900057c02 */ /* 0x002fe20008000f00 */
[----:B------:R-:W-:Y:S01]  /*5de0*/  IMAD.U32 R4, RZ, RZ, UR8 ;  /* 0x00000008ff047e24 */ /* 0x000fe2000f8e00ff */
[----:B-----5:R-:W-:Y:S01]  /*5df0*/  MOV R7, UR7 ;  /* 0x0000000700077c02 */ /* 0x020fe20008000f00 */
[----:B------:R-:W-:Y:S01]  /*5e00*/  IMAD.U32 R6, RZ, RZ, UR6 ;  /* 0x00000006ff067e24 */ /* 0x000fe2000f8e00ff */
[----:B---3--:R-:W-:Y:S01]  /*5e10*/  MOV R11, UR5 ;  /* 0x00000005000b7c02 */ /* 0x008fe20008000f00 */
[----:B------:R-:W-:Y:S02]  /*5e20*/  IMAD.U32 R10, RZ, RZ, UR4 ;  /* 0x00000004ff0a7e24 */ /* 0x000fe4000f8e00ff */
[----:B------:R-:W-:Y:S07]  /*5e30*/  LEPC R20, `(.L_x_102) ;  /* 0x000000001014794e */ /* 0x000fee0000000000 */
[----:B--2-4-:R-:W-:Y:S05]  /*5e40*/  CALL.ABS.NOINC R14 ;  /* 0x000000000e007343 */ /* 0x014fea0003c00000 */
.L_x_102:
[----:B------:R-:W-:Y:S05]  /*5e50*/  WARPSYNC.ALL ;  /* 0x0000000000007948 */ /* 0x000fea0003800000 */
[----:B------:R-:W-:Y:S01]  /*5e60*/  R2UR UR4, R2 ;  /* 0x00000000020472ca */ /* 0x000fe200000e0000 */
[--C-:B---3--:R-:W-:Y:S02]  /*5e70*/  HADD2.F32 R36, -RZ, R116.reuse.H0_H0 ;  /* 0x20000074ff247230 */ /* 0x108fe40000004100 */
[----:B------:R-:W-:Y:S02]  /*5e80*/  HFMA2 R53, -RZ, RZ, 3.7421875, 0 ;  /* 0x437c0000ff357431 */ /* 0x000fe400000001ff */
[----:B------:R-:W-:Y:S01]  /*5e90*/  HADD2.F32 R37, -RZ, R116.H1_H1 ;  /* 0x30000074ff257230 */ /* 0x000fe20000004100 */
[----:B------:R-:W-:Y:S01]  /*5ea0*/  MOV R85, 0x3bbb989d ;  /* 0x3bbb989d00557802 */ /* 0x000fe20000000f00 */
[--C-:B------:R-:W-:Y:S01]  /*5eb0*/  HADD2.F32 R38, -RZ, R117.reuse.H0_H0 ;  /* 0x20000075ff267230 */ /* 0x100fe20000004100 */
[----:B------:R-:W-:Y:S01]  /*5ec0*/  ISETP.NE.AND P6, PT, R160, RZ, PT ;  /* 0x000000ffa000720c */ /* 0x000fe20003fc5270 */
[----:B------:R-:W-:Y:S04]  /*5ed0*/  BSSY.RECONVERGENT B1, `(.L_x_103) ;  /* 0x0000175000017945 */ /* 0x000fe80003800200 */
[----:B-1----:R-:W1:Y:S08]  /*5ee0*/  LDTM.x32 R4, tmem[UR4] ;  /* 0x00000004000479ee */ /* 0x002e7000082c0000 */
[----:B------:R-:W-:Y:S01]  /*5ef0*/  @P6 NOP ;  /* 0x0000000000006918 */ /* 0x000fe20000000000 */
[----:B--2---:R-:W-:Y:S04]  /*5f00*/  @P6 IADD3 R88, PT, PT, R88, 0x100, RZ ;  /* 0x0000010058586810 */ /* 0x004fe80007ffe0ff */
[----:B------:R-:W-:Y:S04]  /*5f10*/  @P6 PRMT R88, R134, 0x654, R88 ;  /* 0x0000065486586816 */ /* 0x000fe80000000058 */
[----:B-1----:R1:W-:Y:S01]  /*5f20*/  @P6 SYNCS.ARRIVE.TRANS64.RED.A1T0 RZ, [R88+URZ], RZ ;  /* 0x000000ff58ff69a7 */ /* 0x0023e200081004ff */
[C---:B------:R-:W-:Y:S01]  /*5f30*/  FMUL R0, R70.reuse, R4 ;  /* 0x0000000446007220 */ /* 0x040fe20000400000 */
        /* <DEDUP_REMOVED lines=18> */
[----:B------:R-:W-:Y:S02]  /*6060*/  HADD2.F32 R32, -RZ, R117.H1_H1 ;  /* 0x30000075ff207230 */ /* 0x000fe40000004100 */
[C---:B------:R-:W-:Y:S01]  /*6070*/  FMUL R7, R70.reuse, R7 ;  /* 0x0000000746077220 */ /* 0x040fe20000400000 */
[C---:B------:R-:W-:Y:S01]  /*6080*/  FMUL R18, R70.reuse, R22 ;  /* 0x0000001646127220 */ /* 0x040fe20000400000 */
[C---:B------:R-:W-:Y:S01]  /*6090*/  FMUL R29, R70.reuse, R33 ;  /* 0x00000021461d7220 */ /* 0x040fe20000400000 */
[----:B------:R-:W-:Y:S01]  /*60a0*/  FMUL R22, R70, R26 ;  /* 0x0000001a46167220 */ /* 0x000fe20000400000 */
[----:B------:R-:W-:Y:S01]  /*60b0*/  FFMA R0, R90, R36, R0 ;  /* 0x000000245a007223 */ /* 0x000fe20000000000 */
[--C-:B------:R-:W-:Y:S02]  /*60c0*/  HADD2.F32 R33, -RZ, R118.reuse.H0_H0 ;  /* 0x20000076ff217230 */ /* 0x100fe40000004100 */
[----:B------:R-:W-:Y:S01]  /*60d0*/  FMUL R26, R70, R30 ;  /* 0x0000001e461a7220 */ /* 0x000fe20000400000 */
[----:B------:R-:W-:Y:S01]  /*60e0*/  FFMA R2, R90, R37, R2 ;  /* 0x000000255a027223 */ /* 0x000fe20000000002 */
[----:B------:R-:W-:Y:S01]  /*60f0*/  FMUL R30, R70, R34 ;  /* 0x00000022461e7220 */ /* 0x000fe20000400000 */
[C---:B------:R-:W-:Y:S01]  /*6100*/  FFMA R3, R90.reuse, R38, R3 ;  /* 0x000000265a037223 */ /* 0x040fe20000000003 */
[----:B------:R-:W-:Y:S02]  /*6110*/  HADD2.F32 R34, -RZ, R118.H1_H1 ;  /* 0x30000076ff227230 */ /* 0x000fe40000004100 */
[C---:B------:R-:W-:Y:S01]  /*6120*/  FFMA R7, R90.reuse, R32, R7 ;  /* 0x000000205a077223 */ /* 0x040fe20000000007 */
[--C-:B------:R-:W-:Y:S02]  /*6130*/  HADD2.F32 R32, -RZ, R119.reuse.H0_H0 ;  /* 0x20000077ff207230 */ /* 0x100fe40000004100 */
[----:B------:R-:W-:Y:S01]  /*6140*/  FFMA R4, R90, R33, R4 ;  /* 0x000000215a047223 */ /* 0x000fe20000000004 */
[----:B------:R-:W-:Y:S02]  /*6150*/  HADD2.F32 R36, -RZ, R119.H1_H1 ;  /* 0x30000077ff247230 */ /* 0x000fe40000004100 */
[----:B------:R-:W-:Y:S01]  /*6160*/  FMUL R11, R70, R11 ;  /* 0x0000000b460b7220 */ /* 0x000fe20000400000 */
[--C-:B------:R-:W-:Y:S02]  /*6170*/  HADD2.F32 R33, -RZ, R120.reuse.H0_H0 ;  /* 0x20000078ff217230 */ /* 0x100fe40000004100 */
[C---:B------:R-:W-:Y:S01]  /*6180*/  FFMA R5, R90.reuse, R34, R5 ;  /* 0x000000225a057223 */ /* 0x040fe20000000005 */
[C---:B------:R-:W-:Y:S01]  /*6190*/  FFMA R6, R90.reuse, R32, R6 ;  /* 0x000000205a067223 */ /* 0x040fe20000000006 */
[C---:B------:R-:W-:Y:S01]  /*61a0*/  FFMA R11, R90.reuse, R36, R11 ;  /* 0x000000245a0b7223 */ /* 0x040fe2000000000b */
[----:B------:R-:W-:Y:S02]  /*61b0*/  HADD2.F32 R32, -RZ, R120.H1_H1 ;  /* 0x30000078ff207230 */ /* 0x000fe40000004100 */
[----:B------:R-:W-:Y:S01]  /*61c0*/  FFMA R8, R90, R33, R8 ;  /* 0x000000215a087223 */ /* 0x000fe20000000008 */
[--C-:B------:R-:W-:Y:S02]  /*61d0*/  HADD2.F32 R34, -RZ, R121.reuse.H0_H0 ;  /* 0x20000079ff227230 */ /* 0x100fe40000004100 */
[----:B------:R-:W-:Y:S01]  /*61e0*/  FMUL R15, R70, R15 ;  /* 0x0000000f460f7220 */ /* 0x000fe20000400000 */
[----:B------:R-:W-:Y:S02]  /*61f0*/  HADD2.F32 R33, -RZ, R121.H1_H1 ;  /* 0x30000079ff217230 */ /* 0x000fe40000004100 */
[C---:B------:R-:W-:Y:S01]  /*6200*/  FFMA R9, R90.reuse, R32, R9 ;  /* 0x000000205a097223 */ /* 0x040fe20000000009 */
[--C-:B------:R-:W-:Y:S02]  /*6210*/  HADD2.F32 R36, -RZ, R122.reuse.H0_H0 ;  /* 0x2000007aff247230 */ /* 0x100fe40000004100 */
[C---:B------:R-:W-:Y:S01]  /*6220*/  FFMA R10, R90.reuse, R34, R10 ;  /* 0x000000225a0a7223 */ /* 0x040fe2000000000a */
[----:B------:R-:W-:Y:S02]  /*6230*/  HADD2.F32 R32, -RZ, R122.H1_H1 ;  /* 0x3000007aff207230 */ /* 0x000fe40000004100 */
[C---:B------:R-:W-:Y:S01]  /*6240*/  FFMA R15, R90.reuse, R33, R15 ;  /* 0x000000215a0f7223 */ /* 0x040fe2000000000f */
[--C-:B------:R-:W-:Y:S02]  /*6250*/  HADD2.F32 R33, -RZ, R123.reuse.H0_H0 ;  /* 0x2000007bff217230 */ /* 0x100fe40000004100 */
[C---:B------:R-:W-:Y:S01]  /*6260*/  FFMA R12, R90.reuse, R36, R12 ;  /* 0x000000245a0c7223 */ /* 0x040fe2000000000c */
[----:B------:R-:W-:Y:S02]  /*6270*/  HADD2.F32 R34, -RZ, R123.H1_H1 ;  /* 0x3000007bff227230 */ /* 0x000fe40000004100 */
[----:B------:R-:W-:Y:S01]  /*6280*/  FFMA R13, R90, R32, R13 ;  /* 0x000000205a0d7223 */ /* 0x000fe2000000000d */
[----:B------:R-:W-:Y:S01]  /*6290*/  FMUL R19, R70, R19 ;  /* 0x0000001346137220 */ /* 0x000fe20000400000 */
[--C-:B----4-:R-:W-:Y:S02]  /*62a0*/  HADD2.F32 R32, -RZ, R124.reuse.H0_H0 ;  /* 0x2000007cff207230 */ /* 0x110fe40000004100 */
        /* <DEDUP_REMOVED lines=8> */
[--C-:B------:R-:W-:Y:S02]  /*6330*/  HADD2.F32 R34, -RZ, R126.reuse.H0_H0 ;  /* 0x2000007eff227230 */ /* 0x100fe40000004100 */
[C---:B------:R-:W-:Y:S01]  /*6340*/  FFMA R18, R90.reuse, R33, R18 ;  /* 0x000000215a127223 */ /* 0x040fe20000000012 */
[----:B------:R-:W-:Y:S02]  /*6350*/  HADD2.F32 R33, -RZ, R126.H1_H1 ;  /* 0x3000007eff217230 */ /* 0x000fe40000004100 */
[C---:B------:R-:W-:Y:S01]  /*6360*/  FFMA R23, R90.reuse, R32, R23 ;  /* 0x000000205a177223 */ /* 0x040fe20000000017 */
[--C-:B------:R-:W-:Y:S02]  /*6370*/  HADD2.F32 R36, -RZ, R127.reuse.H0_H0 ;  /* 0x2000007fff247230 */ /* 0x100fe40000004100 */
[----:B------:R-:W-:Y:S01]  /*6380*/  FFMA R20, R90, R34, R20 ;  /* 0x000000225a147223 */ /* 0x000fe20000000014 */
[----:B------:R-:W-:Y:S02]  /*6390*/  HADD2.F32 R32, -RZ, R127.H1_H1 ;  /* 0x3000007fff207230 */ /* 0x000fe40000004100 */
[----:B------:R-:W-:Y:S01]  /*63a0*/  FMUL R27, R70, R27 ;  /* 0x0000001b461b7220 */ /* 0x000fe20000400000 */
[C---:B------:R-:W-:Y:S01]  /*63b0*/  FFMA R21, R90.reuse, R33, R21 ;  /* 0x000000215a157223 */ /* 0x040fe20000000015 */
        /* <DEDUP_REMOVED lines=18> */
[C---:B------:R-:W-:Y:S02]  /*64e0*/  FFMA R30, R90.reuse, R34, R30 ;  /* 0x000000225a1e7223 */ /* 0x040fe4000000001e */
[----:B------:R-:W-:Y:S01]  /*64f0*/  FFMA R35, R90, R33, R35 ;  /* 0x000000215a237223 */ /* 0x000fe20000000023 */
[----:B------:R-:W-:Y:S04]  /*6500*/  FFMA.SAT R32, R0, -R85, 0.5 ;  /* 0x3f00000000207423 */ /* 0x000fe80000002855 */
[----:B------:R-:W-:Y:S04]  /*6510*/  FFMA.RM R54, R32, R53, 12582913 ;  /* 0x4b40000120367423 */ /* 0x000fe80000004035 */
[----:B------:R-:W-:Y:S04]  /*6520*/  FADD R32, R54, -12583039 ;  /* 0xcb40007f36207421 */ /* 0x000fe80000000000 */
[C---:B------:R-:W-:Y:S04]  /*6530*/  FFMA R32, R0.reuse, -1.4426950216293334961, -R32 ;  /* 0xbfb8aa3b00207823 */ /* 0x040fe80000000820 */
[----:B------:R-:W-:Y:S01]  /*6540*/  FFMA R32, R0, -1.925963033500011079e-08, R32 ;  /* 0xb2a5706000207823 */ /* 0x000fe20000000020 */
[C---:B------:R-:W-:Y:S03]  /*6550*/  FFMA.SAT R33, R2.reuse, -R85, 0.5 ;  /* 0x3f00000002217423 */ /* 0x040fe60000002855 */
[----:B------:R-:W2:Y:S01]  /*6560*/  MUFU.EX2 R86, R32 ;  /* 0x0000002000567308 */ /* 0x000ea20000000800 */
[----:B------:R-:W-:Y:S04]  /*6570*/  FFMA.RM R55, R33, R53, 12582913 ;  /* 0x4b40000121377423 */ /* 0x000fe80000004035 */
[----:B------:R-:W-:Y:S04]  /*6580*/  FADD R33, R55, -12583039 ;  /* 0xcb40007f37217421 */ /* 0x000fe80000000000 */
[C---:B------:R-:W-:Y:S04]  /*6590*/  FFMA R33, R2.reuse, -1.4426950216293334961, -R33 ;  /* 0xbfb8aa3b02217823 */ /* 0x040fe80000000821 */
[----:B------:R-:W-:Y:S01]  /*65a0*/  FFMA R33, R2, -1.925963033500011079e-08, R33 ;  /* 0xb2a5706002217823 */ /* 0x000fe20000000021 */
[C---:B------:R-:W-:Y:S03]  /*65b0*/  FFMA.SAT R34, R3.reuse, -R85, 0.5 ;  /* 0x3f00000003227423 */ /* 0x040fe60000002855 */
[----:B------:R-:W1:Y:S01]  /*65c0*/  MUFU.EX2 R87, R33 ;  /* 0x0000002100577308 */ /* 0x000e620000000800 */
[----:B------:R-:W-:Y:S04]  /*65d0*/  FFMA.RM R56, R34, R53, 12582913 ;  /* 0x4b40000122387423 */ /* 0x000fe80000004035 */
[----:B------:R-:W-:Y:S04]  /*65e0*/  FADD R34, R56, -12583039 ;  /* 0xcb40007f38227421 */ /* 0x000fe80000000000 */
[C---:B------:R-:W-:Y:S04]  /*65f0*/  FFMA R34, R3.reuse, -1.4426950216293334961, -R34 ;  /* 0xbfb8aa3b03227823 */ /* 0x040fe80000000822 */
[----:B------:R-:W-:Y:S01]  /*6600*/  FFMA R34, R3, -1.925963033500011079e-08, R34 ;  /* 0xb2a5706003227823 */ /* 0x000fe20000000022 */
[----:B------:R-:W-:Y:S03]  /*6610*/  FFMA.SAT R36, R7, -R85, 0.5 ;  /* 0x3f00000007247423 */ /* 0x000fe60000002855 */
[----:B------:R-:W3:Y:S01]  /*6620*/  MUFU.EX2 R89, R34 ;  /* 0x0000002200597308 */ /* 0x000ee20000000800 */
[----:B------:R-:W-:Y:S04]  /*6630*/  FFMA.RM R57, R36, R53, 12582913 ;  /* 0x4b40000124397423 */ /* 0x000fe80000004035 */
[----:B------:R-:W-:Y:S04]  /*6640*/  FADD R36, R57, -12583039 ;  /* 0xcb40007f39247421 */ /* 0x000fe80000000000 */
[C---:B------:R-:W-:Y:S04]  /*6650*/  FFMA R36, R7.reuse, -1.4426950216293334961, -R36 ;  /* 0xbfb8aa3b07247823 */ /* 0x040fe80000000824 */
[----:B------:R-:W-:Y:S01]  /*6660*/  FFMA R36, R7, -1.925963033500011079e-08, R36 ;  /* 0xb2a5706007247823 */ /* 0x000fe20000000024 */
[----:B------:R-:W-:Y:S03]  /*6670*/  FFMA.SAT R37, R4, -R85, 0.5 ;  /* 0x3f00000004257423 */ /* 0x000fe60000002855 */
[----:B------:R-:W4:Y:S01]  /*6680*/  MUFU.EX2 R91, R36 ;  /* 0x00000024005b7308 */ /* 0x000f220000000800 */
[----:B------:R-:W-:Y:S04]  /*6690*/  FFMA.RM R58, R37, R53, 12582913 ;  /* 0x4b400001253a7423 */ /* 0x000fe80000004035 */
[----:B------:R-:W-:Y:S04]  /*66a0*/  FADD R37, R58, -12583039 ;  /* 0xcb40007f3a257421 */ /* 0x000fe80000000000 */
[C---:B------:R-:W-:Y:S04]  /*66b0*/  FFMA R37, R4.reuse, -1.4426950216293334961, -R37 ;  /* 0xbfb8aa3b04257823 */ /* 0x040fe80000000825 */
[----:B------:R-:W-:Y:S01]  /*66c0*/  FFMA R37, R4, -1.925963033500011079e-08, R37 ;  /* 0xb2a5706004257823 */ /* 0x000fe20000000025 */
[----:B------:R-:W-:Y:S03]  /*66d0*/  FFMA.SAT R38, R5, -R85, 0.5 ;  /* 0x3f00000005267423 */ /* 0x000fe60000002855 */
[----:B------:R-:W5:Y:S01]  /*66e0*/  MUFU.EX2 R92, R37 ;  /* 0x00000025005c7308 */ /* 0x000f620000000800 */
        /* <DEDUP_REMOVED lines=71> */
[----:B------:R2:W5:Y:S01]  /*6b60*/  MUFU.EX2 R104, R49 ;  /* 0x0000003100687308 */ /* 0x0005620000000800 */
[----:B------:R-:W-:Y:S04]  /*6b70*/  FFMA.RM R77, R50, R53, 12582913 ;  /* 0x4b400001324d7423 */ /* 0x000fe80000004035 */
[----:B------:R-:W-:Y:S04]  /*6b80*/  FADD R50, R77, -12583039 ;  /* 0xcb40007f4d327421 */ /* 0x000fe80000000000 */
[C---:B------:R-:W-:Y:S04]  /*6b90*/  FFMA R50, R17.reuse, -1.4426950216293334961, -R50 ;  /* 0xbfb8aa3b11327823 */ /* 0x040fe80000000832 */
[----:B------:R-:W-:Y:S01]  /*6ba0*/  FFMA R50, R17, -1.925963033500011079e-08, R50 ;  /* 0xb2a5706011327823 */ /* 0x000fe20000000032 */
[----:B------:R-:W-:Y:S03]  /*6bb0*/  FFMA.SAT R51, R18, -R85, 0.5 ;  /* 0x3f00000012337423 */ /* 0x000fe60000002855 */
[----:B------:R1:W5:Y:S01]  /*6bc0*/  MUFU.EX2 R105, R50 ;  /* 0x0000003200697308 */ /* 0x0003620000000800 */
[----:B------:R-:W-:Y:S01]  /*6bd0*/  FFMA.RM R78, R51, R53, 12582913 ;  /* 0x4b400001334e7423 */ /* 0x000fe20000004035 */
[----:B--2---:R-:W-:Y:S03]  /*6be0*/  SHF.L.U32 R49, R54, 0x17, RZ ;  /* 0x0000001736317819 */ /* 0x004fe600000006ff */
[----:B------:R-:W-:Y:S04]  /*6bf0*/  FADD R51, R78, -12583039 ;  /* 0xcb40007f4e337421 */ /* 0x000fe80000000000 */
[C---:B------:R-:W-:Y:S04]  /*6c00*/  FFMA R51, R18.reuse, -1.4426950216293334961, -R51 ;  /* 0xbfb8aa3b12337823 */ /* 0x040fe80000000833 */
[----:B------:R-:W-:Y:S01]  /*6c10*/  FFMA R51, R18, -1.925963033500011079e-08, R51 ;  /* 0xb2a5706012337823 */ /* 0x000fe20000000033 */
[----:B------:R-:W-:Y:S03]  /*6c20*/  FFMA.SAT R52, R23, -R85, 0.5 ;  /* 0x3f00000017347423 */ /* 0x000fe60000002855 */
[----:B------:R2:W5:Y:S01]  /*6c30*/  MUFU.EX2 R106, R51 ;  /* 0x00000033006a7308 */ /* 0x0005620000000800 */
[----:B------:R-:W-:Y:S01]  /*6c40*/  FFMA.RM R79, R52, R53, 12582913 ;  /* 0x4b400001344f7423 */ /* 0x000fe20000004035 */
[----:B-1----:R-:W-:Y:S03]  /*6c50*/  @P6 IADD3 R50, PT, PT, R68, 0x1, RZ ;  /* 0x0000000144326810 */ /* 0x002fe60007ffe0ff */
[----:B------:R-:W-:Y:S01]  /*6c60*/  FADD R52, R79, -12583039 ;  /* 0xcb40007f4f347421 */ /* 0x000fe20000000000 */
[C---:B------:R-:W-:Y:S03]  /*6c70*/  @P6 ISETP.NE.AND P0, PT, R50.reuse, 0x4, PT ;  /* 0x000000043200680c */ /* 0x040fe60003f05270 */
[----:B------:R-:W-:Y:S01]  /*6c80*/  FFMA R52, R23, -1.4426950216293334961, -R52 ;  /* 0xbfb8aa3b17347823 */ /* 0x000fe20000000834 */
[----:B------:R-:W-:Y:S02]  /*6c90*/  @P6 SEL R68, R50, RZ, P0 ;  /* 0x000000ff32446207 */ /* 0x000fe40000000000 */
[----:B------:R-:W-:Y:S01]  /*6ca0*/  SHF.L.U32 R50, R57, 0x17, RZ ;  /* 0x0000001739327819 */ /* 0x000fe200000006ff */
[----:B------:R-:W-:Y:S01]  /*6cb0*/  FFMA R52, R23, -1.925963033500011079e-08, R52 ;  /* 0xb2a5706017347823 */ /* 0x000fe20000000034 */
[----:B------:R-:W-:Y:S03]  /*6cc0*/  FFMA.SAT R80, R20, -R85, 0.5 ;  /* 0x3f00000014507423 */ /* 0x000fe60000002855 */
[----:B------:R-:W1:Y:S01]  /*6cd0*/  MUFU.EX2 R107, R52 ;  /* 0x00000034006b7308 */ /* 0x000e620000000800 */
[----:B------:R-:W-:Y:S01]  /*6ce0*/  FFMA.RM R80, R80, R53, 12582913 ;  /* 0x4b40000150507423 */ /* 0x000fe20000004035 */
[----:B--2---:R-:W-:Y:S03]  /*6cf0*/  @P6 SEL R51, RZ, 0x1, P0 ;  /* 0x00000001ff336807 */ /* 0x004fe60000000000 */
[----:B------:R-:W-:Y:S01]  /*6d00*/  FADD R32, R80, -12583039 ;  /* 0xcb40007f50207421 */ /* 0x000fe20000000000 */
[----:B------:R-:W-:Y:S03]  /*6d10*/  @P6 LOP3.LUT R150, R150, R51, RZ, 0x3c, !PT ;  /* 0x0000003396966212 */ /* 0x000fe600078e3cff */
[C---:B------:R-:W-:Y:S04]  /*6d20*/  FFMA R32, R20.reuse, -1.4426950216293334961, -R32 ;  /* 0xbfb8aa3b14207823 */ /* 0x040fe80000000820 */
[----:B------:R-:W-:Y:S01]  /*6d30*/  FFMA R32, R20, -1.925963033500011079e-08, R32 ;  /* 0xb2a5706014207823 */ /* 0x000fe20000000020 */
[----:B------:R-:W-:Y:S03]  /*6d40*/  FFMA.SAT R33, R21, -R85, 0.5 ;  /* 0x3f00000015217423 */ /* 0x000fe60000002855 */
[----:B------:R-:W2:Y:S01]  /*6d50*/  MUFU.EX2 R108, R32 ;  /* 0x00000020006c7308 */ /* 0x000ea20000000800 */
[----:B------:R-:W-:Y:S04]  /*6d60*/  FFMA.RM R81, R33, R53, 12582913 ;  /* 0x4b40000121517423 */ /* 0x000fe80000004035 */
[----:B------:R-:W-:Y:S04]  /*6d70*/  FADD R33, R81, -12583039 ;  /* 0xcb40007f51217421 */ /* 0x000fe80000000000 */
        /* <DEDUP_REMOVED lines=21> */
[----:B------:R3:W2:Y:S01]  /*6ed0*/  MUFU.EX2 R112, R37 ;  /* 0x0000002500707308 */ /* 0x0006a20000000800 */
[----:B------:R-:W-:Y:S04]  /*6ee0*/  FFMA.RM R43, R38, R53, 12582913 ;  /* 0x4b400001262b7423 */ /* 0x000fe80000004035 */
[----:B------:R-:W-:Y:S04]  /*6ef0*/  FADD R38, R43, -12583039 ;  /* 0xcb40007f2b267421 */ /* 0x000fe80000000000 */
[C---:B------:R-:W-:Y:S04]  /*6f00*/  FFMA R38, R25.reuse, -1.4426950216293334961, -R38 ;  /* 0xbfb8aa3b19267823 */ /* 0x040fe80000000826 */
[----:B------:R-:W-:Y:S01]  /*6f10*/  FFMA R38, R25, -1.925963033500011079e-08, R38 ;  /* 0xb2a5706019267823 */ /* 0x000fe20000000026 */
[----:B------:R-:W-:Y:S01]  /*6f20*/  FFMA.SAT R39, R26, -R85, 0.5 ;  /* 0x3f0000001a277423 */ /* 0x000fe20000002855 */
[----:B---3--:R-:W-:Y:S03]  /*6f30*/  SHF.L.U32 R37, R55, 0x17, RZ ;  /* 0x0000001737257819 */ /* 0x008fe600000006ff */
[----:B------:R-:W-:Y:S01]  /*6f40*/  FFMA.RM R44, R39, R53, 12582913 ;  /* 0x4b400001272c7423 */ /* 0x000fe20000004035 */
[----:B------:R-:W-:Y:S01]  /*6f50*/  SHF.L.U32 R55, R81, 0x17, RZ ;  /* 0x0000001751377819 */ /* 0x000fe200000006ff */
[----:B------:R3:W2:Y:S02]  /*6f60*/  MUFU.EX2 R113, R38 ;  /* 0x0000002600717308 */ /* 0x0006a40000000800 */
[----:B------:R-:W-:Y:S04]  /*6f70*/  FADD R39, R44, -12583039 ;  /* 0xcb40007f2c277421 */ /* 0x000fe80000000000 */
[C---:B------:R-:W-:Y:S04]  /*6f80*/  FFMA R39, R26.reuse, -1.4426950216293334961, -R39 ;  /* 0xbfb8aa3b1a277823 */ /* 0x040fe80000000827 */
[----:B------:R-:W-:Y:S01]  /*6f90*/  FFMA R39, R26, -1.925963033500011079e-08, R39 ;  /* 0xb2a570601a277823 */ /* 0x000fe20000000027 */
[----:B------:R-:W-:Y:S04]  /*6fa0*/  FFMA.SAT R40, R31, -R85, 0.5 ;  /* 0x3f0000001f287423 */ /* 0x000fe80000002855 */
[----:B------:R-:W-:Y:S04]  /*6fb0*/  FFMA.RM R45, R40, R53, 12582913 ;  /* 0x4b400001282d7423 */ /* 0x000fe80000004035 */
        /* <DEDUP_REMOVED lines=19> */
[----:B------:R-:W-:Y:S01]  /*70f0*/  FFMA.RM R34, R33, R53, 12582913 ;  /* 0x4b40000121227423 */ /* 0x000fe20000004035 */
[----:B------:R-:W-:Y:S03]  /*7100*/  SHF.L.U32 R53, R61, 0x17, RZ ;  /* 0x000000173d357819 */ /* 0x000fe600000006ff */
[C---:B------:R-:W-:Y:S01]  /*7110*/  FADD R33, R34.reuse, -12583039 ;  /* 0xcb40007f22217421 */ /* 0x040fe20000000000 */
[----:B------:R-:W-:Y:S03]  /*7120*/  SHF.L.U32 R34, R34, 0x17, RZ ;  /* 0x0000001722227819 */ /* 0x000fe600000006ff */
[C---:B------:R-:W-:Y:S04]  /*7130*/  FFMA R33, R35.reuse, -1.4426950216293334961, -R33 ;  /* 0xbfb8aa3b23217823 */ /* 0x040fe80000000821 */
[----:B------:R-:W-:Y:S01]  /*7140*/  FFMA R33, R35, -1.925963033500011079e-08, R33 ;  /* 0xb2a5706023217823 */ /* 0x000fe20000000021 */
[----:B------:R-:W-:Y:S01]  /*7150*/  FFMA R36, R86, R49, 1 ;  /* 0x3f80000056247423 */ /* 0x000fe20000000031 */
[----:B------:R-:W-:Y:S01]  /*7160*/  SHF.L.U32 R49, R56, 0x17, RZ ;  /* 0x0000001738317819 */ /* 0x000fe200000006ff */
[----:B------:R-:W-:Y:S03]  /*7170*/  FFMA R88, R87, R37, 1 ;  /* 0x3f80000057587423 */ /* 0x000fe60000000025 */
[----:B------:R-:W-:Y:S01]  /*7180*/  IADD3 R51, PT, PT, R36, 0x1800000, RZ ;  /* 0x0180000024337810 */ /* 0x000fe20007ffe0ff */
[----:B---3--:R-:W-:Y:S01]  /*7190*/  FFMA R38, R89, R49, 1 ;  /* 0x3f80000059267423 */ /* 0x008fe20000000031 */
[----:B------:R-:W-:Y:S01]  /*71a0*/  SHF.L.U32 R49, R58, 0x17, RZ ;  /* 0x000000173a317819 */ /* 0x000fe200000006ff */
[----:B----4-:R-:W-:Y:S01]  /*71b0*/  FFMA R37, R91, R50, 1 ;  /* 0x3f8000005b257423 */ /* 0x010fe20000000032 */
[----:B------:R-:W-:Y:S02]  /*71c0*/  LOP3.LUT R51, R51, 0x7f800000, RZ, 0xc0, !PT ;  /* 0x7f80000033337812 */ /* 0x000fe400078ec0ff */
[----:B------:R-:W-:Y:S01]  /*71d0*/  SHF.L.U32 R50, R59, 0x17, RZ ;  /* 0x000000173b327819 */ /* 0x000fe200000006ff */
[----:B-----5:R-:W-:Y:S01]  /*71e0*/  FFMA R89, R92, R49, 1 ;  /* 0x3f8000005c597423 */ /* 0x020fe20000000031 */
[----:B------:R-:W-:Y:S02]  /*71f0*/  ISETP.GT.U32.AND P0, PT, R51, 0x1ffffff, PT ;  /* 0x01ffffff3300780c */ /* 0x000fe40003f04070 */
[----:B------:R-:W-:Y:S02]  /*7200*/  SHF.L.U32 R51, R60, 0x17, RZ ;  /* 0x000000173c337819 */ /* 0x000fe400000006ff */
[----:B------:R3:W4:Y:S01]  /*7210*/  MUFU.EX2 R60, R39 ;  /* 0x00000027003c7308 */ /* 0x0007220000000800 */
[----:B------:R-:W-:Y:S01]  /*7220*/  SHF.L.U32 R49, R62, 0x17, RZ ;  /* 0x000000173e317819 */ /* 0x000fe200000006ff */
[----:B---3--:R-:W-:Y:S01]  /*7230*/  FFMA R39, R93, R50, 1 ;  /* 0x3f8000005d277423 */ /* 0x008fe20000000032 */
[----:B------:R-:W-:Y:S01]  /*7240*/  SHF.L.U32 R50, R63, 0x17, RZ ;  /* 0x000000173f327819 */ /* 0x000fe200000006ff */
[----:B------:R-:W-:Y:S06]  /*7250*/  FFMA R56, R94, R51, 1 ;  /* 0x3f8000005e387423 */ /* 0x000fec0000000033 */
[----:B------:R3:W5:Y:S01]  /*7260*/  MUFU.EX2 R63, R40 ;  /* 0x00000028003f7308 */ /* 0x0007620000000800 */
[----:B------:R-:W-:Y:S01]  /*7270*/  SHF.L.U32 R51, R64, 0x17, RZ ;  /* 0x0000001740337819 */ /* 0x000fe200000006ff */
[----:B------:R-:W-:Y:S01]  /*7280*/  FFMA R53, R95, R53, 1 ;  /* 0x3f8000005f357423 */ /* 0x000fe20000000035 */
[----:B------:R-:W-:Y:S01]  /*7290*/  FFMA R87, R96, R49, 1 ;  /* 0x3f80000060577423 */ /* 0x000fe20000000031 */
[----:B------:R-:W-:Y:S01]  /*72a0*/  SHF.L.U32 R49, R72, 0x17, RZ ;  /* 0x0000001748317819 */ /* 0x000fe200000006ff */
[----:B------:R-:W-:Y:S01]  /*72b0*/  FFMA R86, R97, R50, 1 ;  /* 0x3f80000061567423 */ /* 0x000fe20000000032 */
[----:B------:R-:W-:Y:S01]  /*72c0*/  SHF.L.U32 R50, R73, 0x17, RZ ;  /* 0x0000001749327819 */ /* 0x000fe200000006ff */
[----:B------:R-:W-:Y:S01]  /*72d0*/  FFMA R85, R98, R51, 1 ;  /* 0x3f80000062557423 */ /* 0x000fe20000000033 */
[----:B------:R-:W-:Y:S02]  /*72e0*/  SHF.L.U32 R51, R77, 0x17, RZ ;  /* 0x000000174d337819 */ /* 0x000fe400000006ff */
[----:B------:R1:W5:Y:S01]  /*72f0*/  MUFU.EX2 R64, R41 ;  /* 0x0000002900407308 */ /* 0x0003620000000800 */
[----:B---3--:R-:W-:Y:S09]  /*7300*/  SHF.L.U32 R40, R71, 0x17, RZ ;  /* 0x0000001747287819 */ /* 0x008ff200000006ff */
[----:B------:R3:W-:Y:S01]  /*7310*/  MUFU.EX2 R72, R32 ;  /* 0x0000002000487308 */ /* 0x0007e20000000800 */
[----:B------:R-:W-:Y:S01]  /*7320*/  FFMA R62, R99, R40, 1 ;  /* 0x3f800000633e7423 */ /* 0x000fe20000000028 */
[----:B------:R-:W-:Y:S01]  /*7330*/  SHF.L.U32 R40, R74, 0x17, RZ ;  /* 0x000000174a287819 */ /* 0x000fe200000006ff */
[----:B------:R-:W-:Y:S01]  /*7340*/  FFMA R52, R100, R49, 1 ;  /* 0x3f80000064347423 */ /* 0x000fe20000000031 */
[----:B------:R-:W-:Y:S01]  /*7350*/  FFMA R49, R101, R50, 1 ;  /* 0x3f80000065317423 */ /* 0x000fe20000000032 */
[----:B-1----:R-:W-:Y:S05]  /*7360*/  SHF.L.U32 R41, R75, 0x17, RZ ;  /* 0x000000174b297819 */ /* 0x002fea00000006ff */
[----:B------:R1:W5:Y:S01]  /*7370*/  MUFU.EX2 R71, R42 ;  /* 0x0000002a00477308 */ /* 0x0003620000000800 */
[----:B------:R-:W-:Y:S01]  /*7380*/  SHF.L.U32 R50, R76, 0x17, RZ ;  /* 0x000000174c327819 */ /* 0x000fe200000006ff */
[----:B------:R-:W-:Y:S01]  /*7390*/  FFMA R76, R102, R40, 1 ;  /* 0x3f800000664c7423 */ /* 0x000fe20000000028 */
[----:B------:R-:W-:Y:S01]  /*73a0*/  SHF.L.U32 R40, R78, 0x17, RZ ;  /* 0x000000174e287819 */ /* 0x000fe200000006ff */
[----:B------:R-:W-:Y:S01]  /*73b0*/  FFMA R61, R103, R41, 1 ;  /* 0x3f800000673d7423 */ /* 0x000fe20000000029 */
[----:B------:R-:W-:Y:S01]  /*73c0*/  SHF.L.U32 R41, R79, 0x17, RZ ;  /* 0x000000174f297819 */ /* 0x000fe200000006ff */
[----:B------:R-:W-:Y:S01]  /*73d0*/  FFMA R50, R104, R50, 1 ;  /* 0x3f80000068327423 */ /* 0x000fe20000000032 */
[----:B------:R-:W-:Y:S01]  /*73e0*/  FFMA R51, R105, R51, 1 ;  /* 0x3f80000069337423 */ /* 0x000fe20000000033 */
[----:B---3--:R-:W-:Y:S02]  /*73f0*/  SHF.L.U32 R32, R82, 0x17, RZ ;  /* 0x0000001752207819 */ /* 0x008fe400000006ff */
[----:B------:R3:W5:Y:S01]  /*7400*/  MUFU.EX2 R79, R33 ;  /* 0x00000021004f7308 */ /* 0x0007620000000800 */
[----:B------:R-:W-:Y:S01]  /*7410*/  FFMA R75, R106, R40, 1 ;  /* 0x3f8000006a4b7423 */ /* 0x000fe20000000028 */
[----:B------:R-:W-:Y:S01]  /*7420*/  SHF.L.U32 R40, R83, 0x17, RZ ;  /* 0x0000001753287819 */ /* 0x000fe200000006ff */
[----:B------:R-:W-:Y:S01]  /*7430*/  FFMA R57, R107, R41, 1 ;  /* 0x3f8000006b397423 */ /* 0x000fe20000000029 */
[----:B------:R-:W-:Y:S02]  /*7440*/  SHF.L.U32 R41, R84, 0x17, RZ ;  /* 0x0000001754297819 */ /* 0x000fe400000006ff */
[----:B-1----:R-:W-:Y:S05]  /*7450*/  SHF.L.U32 R42, R80, 0x17, RZ ;  /* 0x00000017502a7819 */ /* 0x002fea00000006ff */
[----:B--2---:R-:W-:Y:S01]  /*7460*/  FFMA R54, R108, R42, 1 ;  /* 0x3f8000006c367423 */ /* 0x004fe2000000002a */
[----:B------:R-:W-:Y:S01]  /*7470*/  SHF.L.U32 R42, R44, 0x17, RZ ;  /* 0x000000172c2a7819 */ /* 0x000fe200000006ff */
[----:B------:R-:W-:Y:S01]  /*7480*/  FFMA R55, R109, R55, 1 ;  /* 0x3f8000006d377423 */ /* 0x000fe20000000037 */
[----:B------:R-:W-:Y:S01]  /*7490*/  FFMA R78, R110, R32, 1 ;  /* 0x3f8000006e4e7423 */ /* 0x000fe20000000020 */
[----:B---3--:R-:W-:Y:S01]  /*74a0*/  SHF.L.U32 R33, R43, 0x17, RZ ;  /* 0x000000172b217819 */ /* 0x008fe200000006ff */
[----:B------:R-:W-:Y:S01]  /*74b0*/  FFMA R74, R111, R40, 1 ;  /* 0x3f8000006f4a7423 */ /* 0x000fe20000000028 */
[----:B------:R-:W-:Y:S01]  /*74c0*/  FFMA R58, R112, R41, 1 ;  /* 0x3f800000703a7423 */ /* 0x000fe20000000029 */
[----:B------:R-:W-:Y:S02]  /*74d0*/  SHF.L.U32 R32, R45, 0x17, RZ ;  /* 0x000000172d207819 */ /* 0x000fe400000006ff */
[----:B------:R-:W-:Y:S01]  /*74e0*/  FFMA R59, R113, R33, 1 ;  /* 0x3f800000713b7423 */ /* 0x000fe20000000021 */
[----:B------:R-:W-:Y:S01]  /*74f0*/  SHF.L.U32 R33, R46, 0x17, RZ ;  /* 0x000000172e217819 */ /* 0x000fe200000006ff */
[----:B----4-:R-:W-:Y:S01]  /*7500*/  FFMA R60, R60, R42, 1 ;  /* 0x3f8000003c3c7423 */ /* 0x010fe2000000002a */
[----:B------:R-:W-:Y:S01]  /*7510*/  SHF.L.U32 R40, R47, 0x17, RZ ;  /* 0x000000172f287819 */ /* 0x000fe200000006ff */
[----:B-----5:R-:W-:Y:S01]  /*7520*/  FFMA R77, R63, R32, 1 ;  /* 0x3f8000003f4d7423 */ /* 0x020fe20000000020 */
[----:B------:R-:W-:Y:S01]  /*7530*/  SHF.L.U32 R41, R48, 0x17, RZ ;  /* 0x0000001730297819 */ /* 0x000fe200000006ff */
[----:B------:R-:W-:Y:S02]  /*7540*/  FFMA R73, R64, R33, 1 ;  /* 0x3f80000040497423 */ /* 0x000fe40000000021 */
[----:B------:R-:W-:Y:S02]  /*7550*/  FFMA R63, R71, R40, 1 ;  /* 0x3f800000473f7423 */ /* 0x000fe40000000028 */
[----:B------:R-:W-:Y:S01]  /*7560*/  FFMA R72, R72, R41, 1 ;  /* 0x3f80000048487423 */ /* 0x000fe20000000029 */
[----:B------:R-:W-:Y:S01]  /*7570*/  FFMA R71, R79, R34, 1 ;  /* 0x3f8000004f477423 */ /* 0x000fe20000000022 */
[----:B------:R-:W-:Y:S06]  /*7580*/  @P0 BRA `(.L_x_104) ;  /* 0x0000000000140947 */ /* 0x000fec0003800000 */
[----:B------:R-:W-:Y:S02]  /*7590*/  MOV R82, R36 ;  /* 0x0000002400527202 */ /* 0x000fe40000000f00 */
[----:B------:R-:W-:Y:S02]  /*75a0*/  MOV R81, 0x75c0 ;  /* 0x000075c000517802 */ /* 0x000fe40000000f00 */
[----:B------:R-:W-:Y:S05]  /*75b0*/  CALL.REL.NOINC `($__internal_3_$__cuda_sm20_rcp_rn_f32_slowpath) ;  /* 0x0000003400447944 */ /* 0x000fea0003c00000 */
[----:B------:R-:W-:Y:S01]  /*75c0*/  MOV R32, R64 ;  /* 0x0000004000207202 */ /* 0x000fe20000000f00 */
[----:B------:R-:W-:Y:S05]  /*75d0*/  BRA `(.L_x_105) ;  /* 0x0000000000107947 */ /* 0x000fea0003800000 */
.L_x_104:
[----:B------:R-:W1:Y:S02]  /*75e0*/  MUFU.RCP R32, R36 ;  /* 0x0000002400207308 */ /* 0x000e640000001000 */
[----:B-1----:R-:W-:Y:S04]  /*75f0*/  FFMA R33, R36, R32, -1 ;  /* 0xbf80000024217423 */ /* 0x002fe80000000020 */
[----:B------:R-:W-:Y:S04]  /*7600*/  FADD.FTZ R33, -R33, -RZ ;  /* 0x800000ff21217221 */ /* 0x000fe80000010100 */
[----:B------:R-:W-:Y:S07]  /*7610*/  FFMA R32, R32, R33, R32 ;  /* 0x0000002120207223 */ /* 0x000fee0000000020 */
.L_x_105:
[----:B------:R-:W-:Y:S05]  /*7620*/  BSYNC.RECONVERGENT B1 ;  /* 0x0000000000017941 */ /* 0x000fea0003800200 */
.L_x_103:
[----:B------:R-:W-:Y:S01]  /*7630*/  VIADD R33, R88, 0x1800000 ;  /* 0x0180000058217836 */ /* 0x000fe20000000000 */
[----:B------:R-:W-:Y:S04]  /*7640*/  BSSY.RECONVERGENT B1, `(.L_x_106) ;  /* 0x000000e000017945 */ /* 0x000fe80003800200 */
[----:B------:R-:W-:Y:S04]  /*7650*/  LOP3.LUT R33, R33, 0x7f800000, RZ, 0xc0, !PT ;  /* 0x7f80000021217812 */ /* 0x000fe800078ec0ff */
[----:B------:R-:W-:Y:S11]  /*7660*/  ISETP.GT.U32.AND P0, PT, R33, 0x1ffffff, PT ;  /* 0x01ffffff2100780c */ /* 0x000ff60003f04070 */
[----:B------:R-:W-:Y:S02]  /*7670*/  @!UPT UIADD3 URZ, UPT, UPT, URZ, URZ, URZ ;  /* 0x000000fffffff290 */ /* 0x000fe4000fffe0ff */
[----:B------:R-:W-:Y:S05]  /*7680*/  @P0 BRA `(.L_x_107) ;  /* 0x0000000000140947 */ /* 0x000fea0003800000 */
[----:B------:R-:W-:Y:S02]  /*7690*/  MOV R82, R88 ;  /* 0x0000005800527202 */ /* 0x000fe40000000f00 */
[----:B------:R-:W-:Y:S02]  /*76a0*/  MOV R81, 0x76c0 ;  /* 0x000076c000517802 */ /* 0x000fe40000000f00 */
[----:B------:R-:W-:Y:S05]  /*76b0*/  CALL.REL.NOINC `($__internal_3_$__cuda_sm20_rcp_rn_f32_slowpath) ;  /* 0x0000003400047944 */ /* 0x000fea0003c00000 */
[----:B------:R-:W-:Y:S01]  /*76c0*/  MOV R33, R64 ;  /* 0x0000004000217202 */ /* 0x000fe20000000f00 */
[----:B------:R-:W-:Y:S05]  /*76d0*/  BRA `(.L_x_108) ;  /* 0x0000000000107947 */ /* 0x000fea0003800000 */
.L_x_107:
[----:B------:R-:W1:Y:S02]  /*76e0*/  MUFU.RCP R33, R88 ;  /* 0x0000005800217308 */ /* 0x000e640000001000 */
[----:B-1----:R-:W-:Y:S04]  /*76f0*/  FFMA R34, R88, R33, -1 ;  /* 0xbf80000058227423 */ /* 0x002fe80000000021 */
[----:B------:R-:W-:Y:S04]  /*7700*/  FADD.FTZ R34, -R34, -RZ ;  /* 0x800000ff22227221 */ /* 0x000fe80000010100 */
[----:B------:R-:W-:Y:S07]  /*7710*/  FFMA R33, R33, R34, R33 ;  /* 0x0000002221217223 */ /* 0x000fee0000000021 */
.L_x_108:
[----:B------:R-:W-:Y:S05]  /*7720*/  BSYNC.RECONVERGENT B1 ;  /* 0x0000000000017941 */ /* 0x000fea0003800200 */
.L_x_106:
        /* <DEDUP_REMOVED lines=11> */
.L_x_110:
[----:B------:R-:W1:Y:S02]  /*77e0*/  MUFU.RCP R34, R38 ;  /* 0x0000002600227308 */ /* 0x000e640000001000 */
[----:B-1----:R-:W-:Y:S04]  /*77f0*/  FFMA R38, R38, R34, -1 ;  /* 0xbf80000026267423 */ /* 0x002fe80000000022 */
[----:B------:R-:W-:Y:S04]  /*7800*/  FADD.FTZ R38, -R38, -RZ ;  /* 0x800000ff26267221 */ /* 0x000fe80000010100 */
[----:B------:R-:W-:Y:S07]  /*7810*/  FFMA R34, R34, R38, R34 ;  /* 0x0000002622227223 */ /* 0x000fee0000000022 */
.L_x_111:
[----:B------:R-:W-:Y:S05]  /*7820*/  BSYNC.RECONVERGENT B1 ;  /* 0x0000000000017941 */ /* 0x000fea0003800200 */
.L_x_109:
        /* <DEDUP_REMOVED lines=11> */
.L_x_113:
[----:B------:R-:W1:Y:S02]  /*78e0*/  MUFU.RCP R36, R37 ;  /* 0x0000002500247308 */ /* 0x000e640000001000 */
[----:B-1----:R-:W-:Y:S04]  /*78f0*/  FFMA R37, R37, R36, -1 ;  /* 0xbf80000025257423 */ /* 0x002fe80000000024 */
[----:B------:R-:W-:Y:S04]  /*7900*/  FADD.FTZ R37, -R37, -RZ ;  /* 0x800000ff25257221 */ /* 0x000fe80000010100 */
[----:B------:R-:W-:Y:S07]  /*7910*/  FFMA R36, R36, R37, R36 ;  /* 0x0000002524247223 */ /* 0x000fee0000000024 */
.L_x_114:
[----:B------:R-:W-:Y:S05]  /*7920*/  BSYNC.RECONVERGENT B1 ;  /* 0x0000000000017941 */ /* 0x000fea0003800200 */
.L_x_112:
        /* <DEDUP_REMOVED lines=11> */
.L_x_116:
[----:B------:R-:W1:Y:S02]  /*79e0*/  MUFU.RCP R37, R89 ;  /* 0x0000005900257308 */ /* 0x000e640000001000 */
[----:B-1----:R-:W-:Y:S04]  /*79f0*/  FFMA R38, R89, R37, -1 ;  /* 0xbf80000059267423 */ /* 0x002fe80000000025 */
[----:B------:R-:W-:Y:S04]  /*7a00*/  FADD.FTZ R38, -R38, -RZ ;  /* 0x800000ff26267221 */ /* 0x000fe80000010100 */
[----:B------:R-:W-:Y:S07]  /*7a10*/  FFMA R37, R37, R38, R37 ;  /* 0x0000002625257223 */ /* 0x000fee0000000025 */
.L_x_117:
[----:B------:R-:W-:Y:S05]  /*7a20*/  BSYNC.RECONVERGENT B1 ;  /* 0x0000000000017941 */ /* 0x000fea0003800200 */
.L_x_115:
        /* <DEDUP_REMOVED lines=11> */
.L_x_119:
[----:B------:R-:W1:Y:S02]  /*7ae0*/  MUFU.RCP R38, R39 ;  /* 0x0000002700267308 */ /* 0x000e640000001000 */
[----:B-1----:R-:W-:Y:S04]  /*7af0*/  FFMA R39, R39, R38, -1 ;  /* 0xbf80000027277423 */ /* 0x002fe80000000026 */
[----:B------:R-:W-:Y:S04]  /*7b00*/  FADD.FTZ R39, -R39, -RZ ;  /* 0x800000ff27277221 */ /* 0x000fe80000010100 */
[----:B------:R-:W-:Y:S07]  /*7b10*/  FFMA R38, R38, R39, R38 ;  /* 0x0000002726267223 */ /* 0x000fee0000000026 */
.L_x_120:
[----:B------:R-:W-:Y:S05]  /*7b20*/  BSYNC.RECONVERGENT B1 ;  /* 0x0000000000017941 */ /* 0x000fea0003800200 */
.L_x_118:
        /* <DEDUP_REMOVED lines=11> */
.L_x_122:
[----:B------:R-:W1:Y:S02]  /*7be0*/  MUFU.RCP R39, R56 ;  /* 0x0000003800277308 */ /* 0x000e640000001000 */
[----:B-1----:R-:W-:Y:S04]  /*7bf0*/  FFMA R40, R56, R39, -1 ;  /* 0xbf80000038287423 */ /* 0x002fe80000000027 */
[----:B------:R-:W-:Y:S04]  /*7c00*/  FADD.FTZ R40, -R40, -RZ ;  /* 0x800000ff28287221 */ /* 0x000fe80000010100 */
[----:B------:R-:W-:Y:S07]  /*7c10*/  FFMA R39, R39, R40, R39 ;  /* 0x0000002827277223 */ /* 0x000fee0000000027 */
.L_x_123:
[----:B------:R-:W-:Y:S05]  /*7c20*/  BSYNC.RECONVERGENT B1 ;  /* 0x0000000000017941 */ /* 0x000fea0003800200 */
.L_x_121:
        /* <DEDUP_REMOVED lines=11> */
.L_x_125:
[----:B------:R-:W1:Y:S02]  /*7ce0*/  MUFU.RCP R40, R53 ;  /* 0x0000003500287308 */ /* 0x000e640000001000 */
[----:B-1----:R-:W-:Y:S04]  /*7cf0*/  FFMA R41, R53, R40, -1 ;  /* 0xbf80000035297423 */ /* 0x002fe80000000028 */
[----:B------:R-:W-:Y:S04]  /*7d00*/  FADD.FTZ R41, -R41, -RZ ;  /* 0x800000ff29297221 */ /* 0x000fe80000010100 */
[----:B------:R-:W-:Y:S07]  /*7d10*/  FFMA R40, R40, R41, R40 ;  /* 0x0000002928287223 */ /* 0x000fee0000000028 */
.L_x_126:
[----:B------:R-:W-:Y:S05]  /*7d20*/  BSYNC.RECONVERGENT B1 ;  /* 0x0000000000017941 */ /* 0x000fea0003800200 */
.L_x_124:
        /* <DEDUP_REMOVED lines=11> */
.L_x_128:
[----:B------:R-:W1:Y:S02]  /*7de0*/  MUFU.RCP R41, R87 ;  /* 0x0000005700297308 */ /* 0x000e640000001000 */
[----:B-1----:R-:W-:Y:S04]  /*7df0*/  FFMA R42, R87, R41, -1 ;  /* 0xbf800000572a7423 */ /* 0x002fe80000000029 */
[----:B------:R-:W-:Y:S04]  /*7e00*/  FADD.FTZ R42, -R42, -RZ ;  /* 0x800000ff2a2a7221 */ /* 0x000fe80000010100 */
[----:B------:R-:W-:Y:S07]  /*7e10*/  FFMA R41, R41, R42, R41 ;  /* 0x0000002a29297223 */ /* 0x000fee0000000029 */
.L_x_129:
[----:B------:R-:W-:Y:S05]  /*7e20*/  BSYNC.RECONVERGENT B1 ;  /* 0x0000000000017941 */ /* 0x000fea0003800200 */
.L_x_127:
        /* <DEDUP_REMOVED lines=11> */
.L_x_131:
[----:B------:R-:W1:Y:S02]  /*7ee0*/  MUFU.RCP R42, R86 ;  /* 0x00000056002a7308 */ /* 0x000e640000001000 */
[----:B-1----:R-:W-:Y:S04]  /*7ef0*/  FFMA R43, R86, R42, -1 ;  /* 0xbf800000562b7423 */ /* 0x002fe8000000002a */
[----:B------:R-:W-:Y:S04]  /*7f00*/  FADD.FTZ R43, -R43, -RZ ;  /* 0x800000ff2b2b7221 */ /* 0x000fe80000010100 */
[----:B------:R-:W-:Y:S07]  /*7f10*/  FFMA R42, R42, R43, R42 ;  /* 0x0000002b2a2a7223 */ /* 0x000fee000000002a */
.L_x_132:
[----:B------:R-:W-:Y:S05]  /*7f20*/  BSYNC.RECONVERGENT B1 ;  /* 0x0000000000017941 */ /* 0x000fea0003800200 */
.L_x_130:
        /* <DEDUP_REMOVED lines=11> */
.L_x_134:
[----:B------:R-:W1:Y:S02]  /*7fe0*/  MUFU.RCP R43, R85 ;  /* 0x00000055002b7308 */ /* 0x000e640000001000 */
[----:B-1----:R-:W-:Y:S04]  /*7ff0*/  FFMA R44, R85, R43, -1 ;  /* 0xbf800000552c7423 */ /* 0x002fe8000000002b */
[----:B------:R-:W-:Y:S04]  /*8000*/  FADD.FTZ R44, -R44, -RZ ;  /* 0x800000ff2c2c7221 */ /* 0x000fe80000010100 */
[----:B------:R-:W-:Y:S07]  /*8010*/  FFMA R43, R43, R44, R43 ;  /* 0x0000002c2b2b7223 */ /* 0x000fee000000002b */
.L_x_135:
[----:B------:R-:W-:Y:S05]  /*8020*/  BSYNC.RECONVERGENT B1 ;  /* 0x0000000000017941 */ /* 0x000fea0003800200 */
.L_x_133:
        /* <DEDUP_REMOVED lines=11> */
.L_x_137:
[----:B------:R-:W1:Y:S02]  /*80e0*/  MUFU.RCP R44, R62 ;  /* 0x0000003e002c7308 */ /* 0x000e640000001000 */
[----:B-1----:R-:W-:Y:S04]  /*80f0*/  FFMA R45, R62, R44, -1 ;  /* 0xbf8000003e2d7423 */ /* 0x002fe8000000002c */
[----:B------:R-:W-:Y:S04]  /*8100*/  FADD.FTZ R45, -R45, -RZ ;  /* 0x800000ff2d2d7221 */ /* 0x000fe80000010100 */
[----:B------:R-:W-:Y:S07]  /*8110*/  FFMA R44, R44, R45, R44 ;  /* 0x0000002d2c2c7223 */ /* 0x000fee000000002c */
.L_x_138:
[----:B------:R-:W-:Y:S05]  /*8120*/  BSYNC.RECONVERGENT B1 ;  /* 0x0000000000017941 */ /* 0x000fea0003800200 */
.L_x_136:
        /* <DEDUP_REMOVED lines=11> */
.L_x_140:
[----:B------:R-:W1:Y:S02]  /*81e0*/  MUFU.RCP R45, R52 ;  /* 0x00000034002d7308 */ /* 0x000e640000001000 */
[----:B-1----:R-:W-:Y:S04]  /*81f0*/  FFMA R46, R52, R45, -1 ;  /* 0xbf800000342e7423 */ /* 0x002fe8000000002d */
[----:B------:R-:W-:Y:S04]  /*8200*/  FADD.FTZ R46, -R46, -RZ ;  /* 0x800000ff2e2e7221 */ /* 0x000fe80000010100 */
[----:B------:R-:W-:Y:S07]  /*8210*/  FFMA R45, R45, R46, R45 ;  /* 0x0000002e2d2d7223 */ /* 0x000fee000000002d */
.L_x_141:
[----:B------:R-:W-:Y:S05]  /*8220*/  BSYNC.RECONVERGENT B1 ;  /* 0x0000000000017941 */ /* 0x000fea0003800200 */
.L_x_139:
        /* <DEDUP_REMOVED lines=11> */
.L_x_143:
[----:B------:R-:W1:Y:S02]  /*82e0*/  MUFU.RCP R46, R49 ;  /* 0x00000031002e7308 */ /* 0x000e640000001000 */
[----:B-1----:R-:W-:Y:S04]  /*82f0*/  FFMA R47, R49, R46, -1 ;  /* 0xbf800000312f7423 */ /* 0x002fe8000000002e */
[----:B------:R-:W-:Y:S04]  /*8300*/  FADD.FTZ R47, -R47, -RZ ;  /* 0x800000ff2f2f7221 */ /* 0x000fe80000010100 */
[----:B------:R-:W-:Y:S07]  /*8310*/  FFMA R46, R46, R47, R46 ;  /* 0x0000002f2e2e7223 */ /* 0x000fee000000002e */
.L_x_144:
[----:B------:R-:W-:Y:S05]  /*8320*/  BSYNC.RECONVERGENT B1 ;  /* 0x0000000000017941 */ /* 0x000fea0003800200 */
.L_x_142:
        /* <DEDUP_REMOVED lines=11> */
.L_x_146:
[----:B------:R-:W1:Y:S02]  /*83e0*/  MUFU.RCP R47, R76 ;  /* 0x0000004c002f7308 */ /* 0x000e640000001000 */
[----:B-1----:R-:W-:Y:S04]  /*83f0*/  FFMA R48, R76, R47, -1 ;  /* 0xbf8000004c307423 */ /* 0x002fe8000000002f */
[----:B------:R-:W-:Y:S04]  /*8400*/  FADD.FTZ R48, -R48, -RZ ;  /* 0x800000ff30307221 */ /* 0x000fe80000010100 */
[----:B------:R-:W-:Y:S07]  /*8410*/  FFMA R47, R47, R48, R47 ;  /* 0x000000302f2f7223 */ /* 0x000fee000000002f */
.L_x_147:
[----:B------:R-:W-:Y:S05]  /*8420*/  BSYNC.RECONVERGENT B1 ;  /* 0x0000000000017941 */ /* 0x000fea0003800200 */
.L_x_145:
        /* <DEDUP_REMOVED lines=11> */
.L_x_149:
[----:B------:R-:W1:Y:S02]  /*84e0*/  MUFU.RCP R48, R61 ;  /* 0x0000003d00307308 */ /* 0x000e640000001000 */
[----:B-1----:R-:W-:Y:S04]  /*84f0*/  FFMA R49, R61, R48, -1 ;  /* 0xbf8000003d317423 */ /* 0x002fe80000000030 */
[----:B------:R-:W-:Y:S04]  /*8500*/  FADD.FTZ R49, -R49, -RZ ;  /* 0x800000ff31317221 */ /* 0x000fe80000010100 */
[----:B------:R-:W-:Y:S07]  /*8510*/  FFMA R48, R48, R49, R48 ;  /* 0x0000003130307223 */ /* 0x000fee0000000030 */
.L_x_150:
[----:B------:R-:W-:Y:S05]  /*8520*/  BSYNC.RECONVERGENT B1 ;  /* 0x0000000000017941 */ /* 0x000fea0003800200 */
.L_x_148:
        /* <DEDUP_REMOVED lines=11> */
.L_x_152:
[----:B------:R-:W1:Y:S02]  /*85e0*/  MUFU.RCP R49, R50 ;  /* 0x0000003200317308 */ /* 0x000e640000001000 */
[----:B-1----:R-:W-:Y:S04]  /*85f0*/  FFMA R50, R50, R49, -1 ;  /* 0xbf80000032327423 */ /* 0x002fe80000000031 */
[----:B------:R-:W-:Y:S04]  /*8600*/  FADD.FTZ R50, -R50, -RZ ;  /* 0x800000ff32327221 */ /* 0x000fe80000010100 */
[----:B------:R-:W-:Y:S07]  /*8610*/  FFMA R49, R49, R50, R49 ;  /* 0x0000003231317223 */ /* 0x000fee0000000031 */
.L_x_153:
[----:B------:R-:W-:Y:S05]  /*8620*/  BSYNC.RECONVERGENT B1 ;  /* 0x0000000000017941 */ /* 0x000fea0003800200 */
.L_x_151:
        /* <DEDUP_REMOVED lines=11> */
.L_x_155:
[----:B------:R-:W1:Y:S02]  /*86e0*/  MUFU.RCP R50, R51 ;  /* 0x0000003300327308 */ /* 0x000e640000001000 */
[----:B-1----:R-:W-:Y:S04]  /*86f0*/  FFMA R51, R51, R50, -1 ;  /* 0xbf80000033337423 */ /* 0x002fe80000000032 */
[----:B------:R-:W-:Y:S04]  /*8700*/  FADD.FTZ R51, -R51, -RZ ;  /* 0x800000ff33337221 */ /* 0x000fe80000010100 */
[----:B------:R-:W-:Y:S07]  /*8710*/  FFMA R50, R50, R51, R50 ;  /* 0x0000003332327223 */ /* 0x000fee0000000032 */
.L_x_156:
[----:B------:R-:W-:Y:S05]  /*8720*/  BSYNC.RECONVERGENT B1 ;  /* 0x0000000000017941 */ /* 0x000fea0003800200 */
.L_x_154:
        /* <DEDUP_REMOVED lines=11> */
.L_x_158:
[----:B------:R-:W1:Y:S02]  /*87e0*/  MUFU.RCP R51, R75 ;  /* 0x0000004b00337308 */ /* 0x000e640000001000 */
[----:B-1----:R-:W-:Y:S04]  /*87f0*/  FFMA R52, R75, R51, -1 ;  /* 0xbf8000004b347423 */ /* 0x002fe80000000033 */
[----:B------:R-:W-:Y:S04]  /*8800*/  FADD.FTZ R52, -R52, -RZ ;  /* 0x800000ff34347221 */ /* 0x000fe80000010100 */
[----:B------:R-:W-:Y:S07]  /*8810*/  FFMA R51, R51, R52, R51 ;  /* 0x0000003433337223 */ /* 0x000fee0000000033 */
.L_x_159:
[----:B------:R-:W-:Y:S05]  /*8820*/  BSYNC.RECONVERGENT B1 ;  /* 0x0000000000017941 */ /* 0x000fea0003800200 */
.L_x_157:
        /* <DEDUP_REMOVED lines=11> */
.L_x_161:
[----:B------:R-:W1:Y:S02]  /*88e0*/  MUFU.RCP R52, R57 ;  /* 0x0000003900347308 */ /* 0x000e640000001000 */
[----:B-1----:R-:W-:Y:S04]  /*88f0*/  FFMA R53, R57, R52, -1 ;  /* 0xbf80000039357423 */ /* 0x002fe80000000034 */
[----:B------:R-:W-:Y:S04]  /*8900*/  FADD.FTZ R53, -R53, -RZ ;  /* 0x800000ff35357221 */ /* 0x000fe80000010100 */
[----:B------:R-:W-:Y:S07]  /*8910*/  FFMA R52, R52, R53, R52 ;  /* 0x0000003534347223 */ /* 0x000fee0000000034 */
.L_x_162:
[----:B------:R-:W-:Y:S05]  /*8920*/  BSYNC.RECONVERGENT B1 ;  /* 0x0000000000017941 */ /* 0x000fea0003800200 */
.L_x_160:
        /* <DEDUP_REMOVED lines=11> */
.L_x_164:
[----:B------:R-:W1:Y:S02]  /*89e0*/  MUFU.RCP R53, R54 ;  /* 0x0000003600357308 */ /* 0x000e640000001000 */
[----:B-1----:R-:W-:Y:S04]  /*89f0*/  FFMA R54, R54, R53, -1 ;  /* 0xbf80000036367423 */ /* 0x002fe80000000035 */
[----:B------:R-:W-:Y:S04]  /*8a00*/  FADD.FTZ R54, -R54, -RZ ;  /* 0x800000ff36367221 */ /* 0x000fe80000010100 */
[----:B------:R-:W-:Y:S07]  /*8a10*/  FFMA R53, R53, R54, R53 ;  /* 0x0000003635357223 */ /* 0x000fee0000000035 */
.L_x_165:
[----:B------:R-:W-:Y:S05]  /*8a20*/  BSYNC.RECONVERGENT B1 ;  /* 0x0000000000017941 */ /* 0x000fea0003800200 */
.L_x_163:
        /* <DEDUP_REMOVED lines=11> */
.L_x_167:
[----:B------:R-:W1:Y:S02]  /*8ae0*/  MUFU.RCP R54, R55 ;  /* 0x0000003700367308 */ /* 0x000e640000001000 */
[----:B-1----:R-:W-:Y:S04]  /*8af0*/  FFMA R55, R55, R54, -1 ;  /* 0xbf80000037377423 */ /* 0x002fe80000000036 */
[----:B------:R-:W-:Y:S04]  /*8b00*/  FADD.FTZ R55, -R55, -RZ ;  /* 0x800000ff37377221 */ /* 0x000fe80000010100 */
[----:B------:R-:W-:Y:S07]  /*8b10*/  FFMA R54, R54, R55, R54 ;  /* 0x0000003736367223 */ /* 0x000fee0000000036 */
.L_x_168:
[----:B------:R-:W-:Y:S05]  /*8b20*/  BSYNC.RECONVERGENT B1 ;  /* 0x0000000000017941 */ /* 0x000fea0003800200 */
.L_x_166:
        /* <DEDUP_REMOVED lines=11> */
.L_x_170:
[----:B------:R-:W1:Y:S02]  /*8be0*/  MUFU.RCP R55, R78 ;  /* 0x0000004e00377308 */ /* 0x000e640000001000 */
[----:B-1----:R-:W-:Y:S04]  /*8bf0*/  FFMA R56, R78, R55, -1 ;  /* 0xbf8000004e387423 */ /* 0x002fe80000000037 */
[----:B------:R-:W-:Y:S04]  /*8c00*/  FADD.FTZ R56, -R56, -RZ ;  /* 0x800000ff38387221 */ /* 0x000fe80000010100 */
[----:B------:R-:W-:Y:S07]  /*8c10*/  FFMA R55, R55, R56, R55 ;  /* 0x0000003837377223 */ /* 0x000fee0000000037 */
.L_x_171:
[----:B------:R-:W-:Y:S05]  /*8c20*/  BSYNC.RECONVERGENT B1 ;  /* 0x0000000000017941 */ /* 0x000fea0003800200 */
.L_x_169:
        /* <DEDUP_REMOVED lines=11> */
.L_x_173:
[----:B------:R-:W1:Y:S02]  /*8ce0*/  MUFU.RCP R56, R74 ;  /* 0x0000004a00387308 */ /* 0x000e640000001000 */
[----:B-1----:R-:W-:Y:S04]  /*8cf0*/  FFMA R57, R74, R56, -1 ;  /* 0xbf8000004a397423 */ /* 0x002fe80000000038 */
[----:B------:R-:W-:Y:S04]  /*8d00*/  FADD.FTZ R57, -R57, -RZ ;  /* 0x800000ff39397221 */ /* 0x000fe80000010100 */
[----:B------:R-:W-:Y:S07]  /*8d10*/  FFMA R56, R56, R57, R56 ;  /* 0x0000003938387223 */ /* 0x000fee0000000038 */
.L_x_174:
[----:B------:R-:W-:Y:S05]  /*8d20*/  BSYNC.RECONVERGENT B1 ;  /* 0x0000000000017941 */ /* 0x000fea0003800200 */
.L_x_172:
        /* <DEDUP_REMOVED lines=11> */
.L_x_176:
[----:B------:R-:W1:Y:S02]  /*8de0*/  MUFU.RCP R57, R58 ;  /* 0x0000003a00397308 */ /* 0x000e640000001000 */
[----:B-1----:R-:W-:Y:S04]  /*8df0*/  FFMA R58, R58, R57, -1 ;  /* 0xbf8000003a3a7423 */ /* 0x002fe80000000039 */
[----:B------:R-:W-:Y:S04]  /*8e00*/  FADD.FTZ R58, -R58, -RZ ;  /* 0x800000ff3a3a7221 */ /* 0x000fe80000010100 */
[----:B------:R-:W-:Y:S07]  /*8e10*/  FFMA R57, R57, R58, R57 ;  /* 0x0000003a39397223 */ /* 0x000fee0000000039 */
.L_x_177:
[----:B------:R-:W-:Y:S05]  /*8e20*/  BSYNC.RECONVERGENT B1 ;  /* 0x0000000000017941 */ /* 0x000fea0003800200 */
.L_x_175:
        /* <DEDUP_REMOVED lines=11> */
.L_x_179:
[----:B------:R-:W1:Y:S02]  /*8ee0*/  MUFU.RCP R58, R59 ;  /* 0x0000003b003a7308 */ /* 0x000e640000001000 */
[----:B-1----:R-:W-:Y:S04]  /*8ef0*/  FFMA R59, R59, R58, -1 ;  /* 0xbf8000003b3b7423 */ /* 0x002fe8000000003a */
[----:B------:R-:W-:Y:S04]  /*8f00*/  FADD.FTZ R59, -R59, -RZ ;  /* 0x800000ff3b3b7221 */ /* 0x000fe80000010100 */
[----:B------:R-:W-:Y:S07]  /*8f10*/  FFMA R58, R58, R59, R58 ;  /* 0x0000003b3a3a7223 */ /* 0x000fee000000003a */
.L_x_180:
[----:B------:R-:W-:Y:S05]  /*8f20*/  BSYNC.RECONVERGENT B1 ;  /* 0x0000000000017941 */ /* 0x000fea0003800200 */
.L_x_178:
        /* <DEDUP_REMOVED lines=11> */
.L_x_182:
[----:B------:R-:W1:Y:S02]  /*8fe0*/  MUFU.RCP R59, R60 ;  /* 0x0000003c003b7308 */ /* 0x000e640000001000 */
[----:B-1----:R-:W-:Y:S04]  /*8ff0*/  FFMA R60, R60, R59, -1 ;  /* 0xbf8000003c3c7423 */ /* 0x002fe8000000003b */
[----:B------:R-:W-:Y:S04]  /*9000*/  FADD.FTZ R60, -R60, -RZ ;  /* 0x800000ff3c3c7221 */ /* 0x000fe80000010100 */
[----:B------:R-:W-:Y:S07]  /*9010*/  FFMA R59, R59, R60, R59 ;  /* 0x0000003c3b3b7223 */ /* 0x000fee000000003b */
.L_x_183:
[----:B------:R-:W-:Y:S05]  /*9020*/  BSYNC.RECONVERGENT B1 ;  /* 0x0000000000017941 */ /* 0x000fea0003800200 */
.L_x_181:
        /* <DEDUP_REMOVED lines=11> */
.L_x_185:
[----:B------:R-:W1:Y:S02]  /*90e0*/  MUFU.RCP R60, R77 ;  /* 0x0000004d003c7308 */ /* 0x000e640000001000 */
[----:B-1----:R-:W-:Y:S04]  /*90f0*/  FFMA R61, R77, R60, -1 ;  /* 0xbf8000004d3d7423 */ /* 0x002fe8000000003c */
[----:B------:R-:W-:Y:S04]  /*9100*/  FADD.FTZ R61, -R61, -RZ ;  /* 0x800000ff3d3d7221 */ /* 0x000fe80000010100 */
[----:B------:R-:W-:Y:S07]  /*9110*/  FFMA R60, R60, R61, R60 ;  /* 0x0000003d3c3c7223 */ /* 0x000fee000000003c */
.L_x_186:
[----:B------:R-:W-:Y:S05]  /*9120*/  BSYNC.RECONVERGENT B1 ;  /* 0x0000000000017941 */ /* 0x000fea0003800200 */
.L_x_184:
        /* <DEDUP_REMOVED lines=11> */
.L_x_188:
[----:B------:R-:W1:Y:S02]  /*91e0*/  MUFU.RCP R61, R73 ;  /* 0x00000049003d7308 */ /* 0x000e640000001000 */
[----:B-1----:R-:W-:Y:S04]  /*91f0*/  FFMA R62, R73, R61, -1 ;  /* 0xbf800000493e7423 */ /* 0x002fe8000000003d */
[----:B------:R-:W-:Y:S04]  /*9200*/  FADD.FTZ R62, -R62, -RZ ;  /* 0x800000ff3e3e7221 */ /* 0x000fe80000010100 */
[----:B------:R-:W-:Y:S07]  /*9210*/  FFMA R61, R61, R62, R61 ;  /* 0x0000003e3d3d7223 */ /* 0x000fee000000003d */
.L_x_189:
[----:B------:R-:W-:Y:S05]  /*9220*/  BSYNC.RECONVERGENT B1 ;  /* 0x0000000000017941 */ /* 0x000fea0003800200 */
.L_x_187:
        /* <DEDUP_REMOVED lines=11> */
.L_x_191:
[----:B------:R-:W1:Y:S02]  /*92e0*/  MUFU.RCP R62, R63 ;  /* 0x0000003f003e7308 */ /* 0x000e640000001000 */
[----:B-1----:R-:W-:Y:S04]  /*92f0*/  FFMA R63, R63, R62, -1 ;  /* 0xbf8000003f3f7423 */ /* 0x002fe8000000003e */
[----:B------:R-:W-:Y:S04]  /*9300*/  FADD.FTZ R63, -R63, -RZ ;  /* 0x800000ff3f3f7221 */ /* 0x000fe80000010100 */
[----:B------:R-:W-:Y:S07]  /*9310*/  FFMA R62, R62, R63, R62 ;  /* 0x0000003f3e3e7223 */ /* 0x000fee000000003e */
.L_x_192:
[----:B------:R-:W-:Y:S05]  /*9320*/  BSYNC.RECONVERGENT B1 ;  /* 0x0000000000017941 */ /* 0x000fea0003800200 */
.L_x_190:
        /* <DEDUP_REMOVED lines=11> */
.L_x_194:
[----:B------:R-:W1:Y:S02]  /*93e0*/  MUFU.RCP R63, R72 ;  /* 0x00000048003f7308 */ /* 0x000e640000001000 */
[----:B-1----:R-:W-:Y:S04]  /*93f0*/  FFMA R64, R72, R63, -1 ;  /* 0xbf80000048407423 */ /* 0x002fe8000000003f */
[----:B------:R-:W-:Y:S04]  /*9400*/  FADD.FTZ R64, -R64, -RZ ;  /* 0x800000ff40407221 */ /* 0x000fe80000010100 */
[----:B------:R-:W-:Y:S07]  /*9410*/  FFMA R63, R63, R64, R63 ;  /* 0x000000403f3f7223 */ /* 0x000fee000000003f */
.L_x_195:
[----:B------:R-:W-:Y:S05]  /*9420*/  BSYNC.RECONVERGENT B1 ;  /* 0x0000000000017941 */ /* 0x000fea0003800200 */
.L_x_193:
        /* <DEDUP_REMOVED lines=9> */
[----:B------:R-:W-:Y:S05]  /*94c0*/  BRA `(.L_x_198) ;  /* 0x0000000000107947 */ /* 0x000fea0003800000 */
.L_x_197:
[----:B------:R-:W1:Y:S02]  /*94d0*/  MUFU.RCP R64, R71 ;  /* 0x0000004700407308 */ /* 0x000e640000001000 */
[----:B-1----:R-:W-:Y:S04]  /*94e0*/  FFMA R71, R71, R64, -1 ;  /* 0xbf80000047477423 */ /* 0x002fe80000000040 */
[----:B------:R-:W-:Y:S04]  /*94f0*/  FADD.FTZ R71, -R71, -RZ ;  /* 0x800000ff47477221 */ /* 0x000fe80000010100 */
[----:B------:R-:W-:Y:S07]  /*9500*/  FFMA R64, R64, R71, R64 ;  /* 0x0000004740407223 */ /* 0x000fee0000000040 */
.L_x_198:
[----:B------:R-:W-:Y:S05]  /*9510*/  BSYNC.RECONVERGENT B1 ;  /* 0x0000000000017941 */ /* 0x000fea0003800200 */
.L_x_196:
[----:B------:R-:W-:Y:S01]  /*9520*/  ISETP.NE.AND P0, PT, R155, RZ, PT ;  /* 0x000000ff9b00720c */ /* 0x000fe20003f05270 */
[----:B------:R-:W-:Y:S01]  /*9530*/  USHF.L.U32 UR8, UR40, 0xd, URZ ;  /* 0x0000000d28087899 */ /* 0x000fe200080006ff */
[----:B------:R-:W-:Y:S01]  /*9540*/  FMUL R32, R0, R32 ;  /* 0x0000002000207220 */ /* 0x000fe20000400000 */
[----:B------:R-:W-:Y:S01]  /*9550*/  FMUL R33, R2, R33 ;  /* 0x0000002102217220 */ /* 0x000fe20000400000 */
[----:B------:R-:W-:Y:S01]  /*9560*/  FMUL R34, R3, R34 ;  /* 0x0000002203227220 */ /* 0x000fe20000400000 */
[----:B------:R-:W-:Y:S01]  /*9570*/  FMUL R36, R7, R36 ;  /* 0x0000002407247220 */ /* 0x000fe20000400000 */
[----:B------:R-:W-:Y:S01]  /*9580*/  FMUL R37, R4, R37 ;  /* 0x0000002504257220 */ /* 0x000fe20000400000 */
[----:B------:R-:W-:Y:S01]  /*9590*/  IADD3 R0, PT, PT, R152, UR8, RZ ;  /* 0x0000000898007c10 */ /* 0x000fe2000fffe0ff */
[----:B------:R-:W-:Y:S01]  /*95a0*/  FMUL R38, R5, R38 ;  /* 0x0000002605267220 */ /* 0x000fe20000400000 */
        /* <DEDUP_REMOVED lines=8> */
[----:B------:R-:W-:Y:S01]  /*9630*/  F2FP.F16.F32.PACK_AB R12, R42, R41 ;  /* 0x000000292a0c723e */ /* 0x000fe200000000ff */
[----:B------:R-:W-:Y:S01]  /*9640*/  FMUL R15, R14, R47 ;  /* 0x0000002f0e0f7220 */ /* 0x000fe20000400000 */
[----:B------:R-:W-:Y:S01]  /*9650*/  F2FP.F16.F32.PACK_AB R13, R44, R43 ;  /* 0x0000002b2c0d723e */ /* 0x000fe200000000ff */
[----:B------:R-:W-:Y:S01]  /*9660*/  FMUL R48, R19, R48 ;  /* 0x0000003013307220 */ /* 0x000fe20000400000 */
[----:B------:R-:W-:Y:S01]  /*9670*/  F2FP.F16.F32.PACK_AB R19, R40, R39 ;  /* 0x000000272813723e */ /* 0x000fe200000000ff */
        /* <DEDUP_REMOVED lines=12> */
[----:B------:R1:W-:Y:S01]  /*9740*/  STS.128 [R152+UR8], R16 ;  /* 0x0000001098007988 */ /* 0x0003e20008000c08 */
[----:B------:R-:W-:Y:S01]  /*9750*/  F2FP.F16.F32.PACK_AB R15, R48, R15 ;  /* 0x0000000f300f723e */ /* 0x000fe200000000ff */
[--C-:B------:R-:W-:Y:S02]  /*9760*/  IMAD R2, R154, -0x10, R0.reuse ;  /* 0xfffffff09a027824 */ /* 0x100fe400078e0200 */
[----:B------:R-:W-:Y:S01]  /*9770*/  FMUL R4, R24, R57 ;  /* 0x0000003918047220 */ /* 0x000fe20000400000 */
[----:B------:R-:W-:Y:S01]  /*9780*/  FMUL R58, R25, R58 ;  /* 0x0000003a193a7220 */ /* 0x000fe20000400000 */
[----:B------:R-:W-:Y:S01]  /*9790*/  FMUL R5, R26, R59 ;  /* 0x0000003b1a057220 */ /* 0x000fe20000400000 */
[----:B------:R-:W-:Y:S01]  /*97a0*/  FMUL R60, R31, R60 ;  /* 0x0000003c1f3c7220 */ /* 0x000fe20000400000 */
[----:B------:R1:W-:Y:S01]  /*97b0*/  STS.128 [R2+0x10], R12 ;  /* 0x0000100c02007388 */ /* 0x0003e20000000c00 */
[----:B------:R-:W-:Y:S01]  /*97c0*/  FMUL R6, R28, R61 ;  /* 0x0000003d1c067220 */ /* 0x000fe20000400000 */
[----:B------:R-:W-:Y:S01]  /*97d0*/  FMUL R62, R29, R62 ;  /* 0x0000003e1d3e7220 */ /* 0x000fe20000400000 */
[----:B------:R-:W-:Y:S01]  /*97e0*/  FMUL R7, R30, R63 ;  /* 0x0000003f1e077220 */ /* 0x000fe20000400000 */
[----:B------:R-:W-:Y:S01]  /*97f0*/  FMUL R64, R35, R64 ;  /* 0x0000004023407220 */ /* 0x000fe20000400000 */
[----:B------:R-:W-:Y:S01]  /*9800*/  F2FP.F16.F32.PACK_AB R8, R50, R8 ;  /* 0x000000083208723e */ /* 0x000fe200000000ff */
[----:B------:R-:W-:Y:S01]  /*9810*/  IMAD R0, R153, -0x10, R0 ;  /* 0xfffffff099007824 */ /* 0x000fe200078e0200 */
[----:B------:R-:W-:Y:S01]  /*9820*/  F2FP.F16.F32.PACK_AB R9, R52, R9 ;  /* 0x000000093409723e */ /* 0x000fe200000000ff */
[----:B------:R-:W-:Y:S05]  /*9830*/  WARPSYNC.ALL ;  /* 0x0000000000007948 */ /* 0x000fea0003800000 */
[----:B------:R-:W-:Y:S01]  /*9840*/  F2FP.F16.F32.PACK_AB R10, R54, R10 ;  /* 0x0000000a360a723e */ /* 0x000fe200000000ff */
[----:B------:R-:W-:Y:S01]  /*9850*/  BSSY.RECONVERGENT B0, `(.L_x_199) ;  /* 0x0000020000007945 */ /* 0x000fe20003800200 */
[----:B------:R-:W-:Y:S02]  /*9860*/  F2FP.F16.F32.PACK_AB R11, R56, R11 ;  /* 0x0000000b380b723e */ /* 0x000fe400000000ff */
[----:B------:R-:W-:Y:S02]  /*9870*/  F2FP.F16.F32.PACK_AB R4, R58, R4 ;  /* 0x000000043a04723e */ /* 0x000fe400000000ff */
[----:B------:R-:W-:Y:S01]  /*9880*/  F2FP.F16.F32.PACK_AB R5, R60, R5 ;  /* 0x000000053c05723e */ /* 0x000fe200000000ff */
[----:B------:R1:W-:Y:S01]  /*9890*/  STS.128 [R0+0x20], R8 ;  /* 0x0000200800007388 */ /* 0x0003e20000000c00 */
[----:B------:R-:W-:Y:S02]  /*98a0*/  F2FP.F16.F32.PACK_AB R6, R62, R6 ;  /* 0x000000063e06723e */ /* 0x000fe400000000ff */
[----:B------:R-:W-:Y:S02]  /*98b0*/  F2FP.F16.F32.PACK_AB R7, R64, R7 ;  /* 0x000000074007723e */ /* 0x000fe400000000ff */
[----:B------:R-:W-:Y:S05]  /*98c0*/  LEA R3, R151, R2, 0x4 ;  /* 0x0000000297037211 */ /* 0x000fea00078e20ff */
[----:B------:R1:W-:Y:S01]  /*98d0*/  STS.128 [R3+0x10], R4 ;  /* 0x0000100403007388 */ /* 0x0003e20000000c00 */
[----:B------:R-:W-:Y:S01]  /*98e0*/  @!PT LDS RZ, [RZ] ;  /* 0x00000000fffff984 */ /* 0x000fe20000000800 */
[----:B------:R-:W-:Y:S01]  /*98f0*/  @!PT LDS RZ, [RZ] ;  /* 0x00000000fffff984 */ /* 0x000fe20000000800 */
[----:B------:R-:W-:Y:S01]  /*9900*/  @!PT LDS RZ, [RZ] ;  /* 0x00000000fffff984 */ /* 0x000fe20000000800 */
[----:B------:R-:W-:Y:S01]  /*9910*/  @!PT LDS RZ, [RZ] ;  /* 0x00000000fffff984 */ /* 0x000fe20000000800 */
[----:B------:R2:W-:Y:S06]  /*9920*/  MEMBAR.ALL.CTA ;  /* 0x0000000000007992 */ /* 0x0005ec0000008000 */
[----:B--2---:R-:W2:Y:S02]  /*9930*/  FENCE.VIEW.ASYNC.S ;  /* 0x00000000000073c6 */ /* 0x004ea40000000000 */
[----:B--2---:R-:W-:Y:S06]  /*9940*/  BAR.SYNC.DEFER_BLOCKING 0x1, 0x80 ;  /* 0x0042000000007b1d */ /* 0x004fec0000010000 */
[----:B------:R-:W-:Y:S05]  /*9950*/  @P0 BRA `(.L_x_200) ;  /* 0x00000000003c0947 */ /* 0x000fea0003800000 */
[----:B------:R-:W-:Y:S01]  /*9960*/  UIADD3 UR10, UP0, UPT, UR44, 0x680, URZ ;  /* 0x000006802c0a7890 */ /* 0x000fe2000ff1e0ff */
[----:B------:R-:W-:Y:S01]  /*9970*/  R2UR UR4, R133 ;  /* 0x00000000850472ca */ /* 0x000fe200000e0000 */
[----:B------:R-:W-:Y:S01]  /*9980*/  IMAD.IADD R67, R137, 0x1, R67 ;  /* 0x0000000189437824 */ /* 0x000fe200078e0243 */
[----:B------:R-:W-:Y:S01]  /*9990*/  R2UR UR6, R136 ;  /* 0x00000000880672ca */ /* 0x000fe200000e0000 */
[----:B------:R-:W-:Y:S01]  /*99a0*/  UIADD3.X UR11, UPT, UPT, URZ, UR45, URZ, UP0, !UPT ;  /* 0x0000002dff0b7290 */ /* 0x000fe200087fe4ff */
[----:B------:R-:W-:Y:S09]  /*99b0*/  PLOP3.LUT P0, PT, PT, PT, PT, 0x80, 0x8 ;  /* 0x000000000008781c */ /* 0x000ff20003f0f070 */
[----:B------:R-:W-:Y:S11]  /*99c0*/  UIADD3 UR4, UPT, UPT, UR4, 0x200, UR8 ;  /* 0x0000020004047890 */ /* 0x000ff6000fffe008 */
[----:B------:R-:W-:Y:S01]  /*99d0*/  @!UPT UIADD3 URZ, UPT, UPT, URZ, URZ, URZ ;  /* 0x000000fffffff290 */ /* 0x000fe2000fffe0ff */
.L_x_201:
[----:B------:R-:W-:Y:S02]  /*99e0*/  PLOP3.LUT P1, PT, P1, P0, PT, 0xf2, 0x2f ;  /* 0x00000000002f781c */ /* 0x000fe40000f21e72 */
[----:B------:R-:W-:Y:S01]  /*99f0*/  @P0 R2UR P1, UR5, R67 ;  /* 0x00000000430502ca */ /* 0x000fe20000020000 */
[----:B------:R-:W-:Y:S07]  /*9a00*/  UMOV UR7, UR36 ;  /* 0x0000002400077c82 */ /* 0x000fee0008000000 */
[----:B------:R-:W-:Y:S05]  /*9a10*/  @P0 PLOP3.LUT P0, PT, P1, PT, PT, 0x80, 0x8 ;  /* 0x000000000008081c */ /* 0x000fea0000f0f070 */
[----:B------:R2:W-:Y:S08]  /*9a20*/  UTMASTG.3D [UR4], [UR10] ;  /* 0x000000040a0073b5 */ /* 0x0005f00008010000 */
[----:B--2---:R-:W-:Y:S05]  /*9a30*/  @P0 BRA.U.ANY `(.L_x_201) ;  /* 0xfffffffd00e80947 */ /* 0x004fea000393ffff */
[----:B------:R0:W-:Y:S02]  /*9a40*/  UTMACMDFLUSH ;  /* 0x00000000000079b7 */ /* 0x0001e40000000000 */
.L_x_200:
[----:B------:R-:W-:Y:S05]  /*9a50*/  BSYNC.RECONVERGENT B0 ;  /* 0x0000000000007941 */ /* 0x000fea0003800200 */
.L_x_199:
[----:B------:R-:W-:Y:S01]  /*9a60*/  UIADD3 UR40, UPT, UPT, UR40, 0x1, URZ ;  /* 0x0000000128287890 */ /* 0x000fe2000fffe0ff */
[----:B------:R-:W-:Y:S01]  /*9a70*/  ISETP.NE.AND P0, PT, R155, RZ, PT ;  /* 0x000000ff9b00720c */ /* 0x000fe20003f05270 */
[----:B------:R-:W-:Y:S02]  /*9a80*/  BSSY.RECONVERGENT B0, `(.L_x_202) ;  /* 0x0000007000007945 */ /* 0x000fe40003800200 */
[----:B------:R-:W-:Y:S04]  /*9a90*/  UISETP.NE.AND UP0, UPT, UR40, 0x3, UPT ;  /* 0x000000032800788c */ /* 0x000fe8000bf05270 */
[----:B------:R-:W-:Y:S02]  /*9aa0*/  USEL UR4, URZ, 0x1, UP0 ;  /* 0x00000001ff047887 */ /* 0x000fe40008000000 */
[----:B------:R-:W-:Y:S02]  /*9ab0*/  USEL UR40, UR40, URZ, UP0 ;  /* 0x000000ff28287287 */ /* 0x000fe40008000000 */
[----:B------:R-:W-:Y:S02]  /*9ac0*/  ULOP3.LUT UR41, UR41, UR4, URZ, 0x3c, !UPT ;  /* 0x0000000429297292 */ /* 0x000fe4000f8e3cff */
[----:B------:R-:W-:Y:S10]  /*9ad0*/  @P0 BRA `(.L_x_203) ;  /* 0x0000000000040947 */ /* 0x000ff40003800000 */
[----:B------:R-:W-:Y:S04]  /*9ae0*/  DEPBAR.LE SB0, 0x1 ;  /* 0x000080400000791a */ /* 0x000fe80000000000 */
.L_x_203:
[----:B------:R-:W-:Y:S05]  /*9af0*/  BSYNC.RECONVERGENT B0 ;  /* 0x0000000000007941 */ /* 0x000fea0003800200 */
.L_x_202:
[----:B------:R-:W-:Y:S01]  /*9b00*/  BAR.SYNC.DEFER_BLOCKING 0x1, 0x80 ;  /* 0x0042000000007b1d */ /* 0x000fe20000010000 */
[----:B------:R-:W-:Y:S01]  /*9b10*/  ISETP.NE.AND P3, PT, R162, RZ, PT ;  /* 0x000000ffa200720c */ /* 0x000fe20003f65270 */
[----:B------:R-:W-:Y:S05]  /*9b20*/  VIADD R142, R142, 0x1 ;  /* 0x000000018e8e7836 */ /* 0x000fea0000000000 */
[----:B------:R-:W-:Y:S01]  /*9b30*/  ISETP.GE.U32.AND P0, PT, R142, 0x2, PT ;  /* 0x000000028e00780c */ /* 0x000fe20003f06070 */
[----:B------:R-:W-:Y:S11]  /*9b40*/  BSSY.RECONVERGENT B0, `(.L_x_204) ;  /* 0x000000a000007945 */ /* 0x000ff60003800200 */
[----:B------:R-:W-:Y:S01]  /*9b50*/  @!UPT UIADD3 URZ, UPT, UPT, URZ, URZ, URZ ;  /* 0x000000fffffff290 */ /* 0x000fe2000fffe0ff */
[----:B------:R-:W-:Y:S05]  /*9b60*/  @!P0 BRA `(.L_x_205) ;  /* 0x00000000001c8947 */ /* 0x000fea0003800000 */
[C---:B-1----:R-:W-:Y:S02]  /*9b70*/  @!P3 IMAD R0, R148.reuse, 0x8, R133 ;  /* 0x000000089400b824 */ /* 0x042fe400078e0285 */
[----:B------:R-:W-:Y:S02]  /*9b80*/  VIADD R148, R148, 0x1 ;  /* 0x0000000194947836 */ /* 0x000fe40000000000 */
[----:B------:R-:W-:Y:S03]  /*9b90*/  @!P3 VIADD R0, R0, 0x98 ;  /* 0x000000980000b836 */ /* 0x000fe60000000000 */
[----:B------:R-:W-:Y:S02]  /*9ba0*/  ISETP.NE.AND P0, PT, R148, 0x3, PT ;  /* 0x000000039400780c */ /* 0x000fe40003f05270 */
[----:B------:R-:W-:Y:S02]  /*9bb0*/  @!P3 PRMT R0, R134, 0x654, R0 ;  /* 0x000006548600b816 */ /* 0x000fe40000000000 */
[----:B------:R-:W-:Y:S02]  /*9bc0*/  SEL R148, R148, RZ, P0 ;  /* 0x000000ff94947207 */ /* 0x000fe40000000000 */
[----:B------:R2:W-:Y:S07]  /*9bd0*/  @!P3 SYNCS.ARRIVE.TRANS64.RED.A1T0 RZ, [R0+URZ], RZ ;  /* 0x000000ff00ffb9a7 */ /* 0x0005ee00081004ff */
.L_x_205:
[----:B------:R-:W-:Y:S05]  /*9be0*/  BSYNC.RECONVERGENT B0 ;  /* 0x0000000000007941 */ /* 0x000fea0003800200 */
.L_x_204:
[----:B------:R-:W-:Y:S01]  /*9bf0*/  ISETP.NE.AND P0, PT, R160, RZ, PT ;  /* 0x000000ffa000720c */ /* 0x000fe20003f05270 */
[----:B------:R-:W-:Y:S01]  /*9c00*/  IMAD.MOV.U32 R67, RZ, RZ, 0x20 ;  /* 0x00000020ff437424 */ /* 0x000fe200078e00ff */
[----:B------:R-:W-:Y:S02]  /*9c10*/  ISETP.NE.AND P2, PT, R159, RZ, PT ;  /* 0x000000ff9f00720c */ /* 0x000fe40003f45270 */
[----:B------:R-:W-:Y:S02]  /*9c20*/  PLOP3.LUT P1, PT, P3, P0, PT, 0xf8, 0x8f ;  /* 0x00000000008f781c */ /* 0x000fe40001f21f70 */
[----:B------:R-:W-:Y:S11]  /*9c30*/  SEL R143, R143, 0x1, P3 ;  /* 0x000000018f8f7807 */ /* 0x000ff60001800000 */
[----:B------:R-:W3:Y:S01]  /*9c40*/  @!P1 S2R R134, SR_CgaCtaId ;  /* 0x0000000000869919 */ /* 0x000ee20000008800 */
[----:B-12---:R-:W-:Y:S04]  /*9c50*/  @!P1 MOV R0, 0x400 ;  /* 0x0000040000009802 */ /* 0x006fe80000000f00 */
[----:B---3--:R-:W-:Y:S02]  /*9c60*/  @!P1 LEA R133, R134, R0, 0x18 ;  /* 0x0000000086859211 */ /* 0x008fe400078ec0ff */
[----:B------:R-:W-:Y:S03]  /*9c70*/  @!P1 SHF.L.U32 R0, R144, 0x1f, RZ ;  /* 0x0000001f90009819 */ /* 0x000fe600000006ff */
[----:B------:R-:W-:Y:S04]  /*9c80*/  @!P1 IMAD R2, R141, 0x8, R133 ;  /* 0x000000088d029824 */ /* 0x000fe800078e0285 */
[----:B------:R-:W1:Y:S02]  /*9c90*/  @!P1 SYNCS.PHASECHK.TRANS64.TRYWAIT P0, [R2+URZ+0x80], R0 ;  /* 0x00008000020095a7 */ /* 0x000e6400080011ff */
[----:B-1----:R-:W-:Y:S02]  /*9ca0*/  @!P1 SEL R143, RZ, 0x1, !P0 ;  /* 0x00000001ff8f9807 */ /* 0x002fe40004000000 */
[----:B------:R-:W-:Y:S02]  /*9cb0*/  PLOP3.LUT P1, PT, PT, PT, PT, 0x80, 0x8 ;  /* 0x000000000008781c */ /* 0x000fe40003f2f070 */
[----:B------:R-:W-:Y:S02]  /*9cc0*/  PLOP3.LUT P0, PT, PT, PT, PT, 0x8, 0x80 ;  /* 0x000000000080781c */ /* 0x000fe40003f0e170 */
[----:B------:R-:W-:Y:S01]  /*9cd0*/  P2R R160, PR, RZ, 0x2 ;  /* 0x00000002ffa07803 */ /* 0x000fe20000000000 */
[----:B------:R-:W-:Y:S10]  /*9ce0*/  @P2 BRA `(.L_x_206) ;  /* 0xffffffbc00482947 */ /* 0x000ff4000383ffff */
[----:B------:R-:W-:Y:S01]  /*9cf0*/  ISETP.NE.AND P2, PT, R158, RZ, PT ;  /* 0x000000ff9e00720c */ /* 0x000fe20003f45270 */
[----:B------:R-:W-:Y:S01]  /*9d00*/  UIADD3 UR37, UPT, UPT, UR37, 0x2, URZ ;  /* 0x0000000225257890 */ /* 0x000fe2000fffe0ff */
[----:B------:R-:W-:Y:S01]  /*9d10*/  ISETP.NE.AND P0, PT, R138, 0x2, PT ;  /* 0x000000028a00780c */ /* 0x000fe20003f05270 */
[----:B------:R-:W-:Y:S02]  /*9d20*/  IMAD.IADD R23, R145, 0x1, R114 ;  /* 0x0000000191177824 */ /* 0x000fe400078e0272 */
[----:B------:R-:W-:Y:S01]  /*9d30*/  IMAD.IADD R22, R146, 0x1, R115 ;  /* 0x0000000192167824 */ /* 0x000fe200078e0273 */
[----:B------:R-:W-:Y:S02]  /*9d40*/  SEL R0, RZ, 0x1, P0 ;  /* 0x00000001ff007807 */ /* 0x000fe40000000000 */
[----:B------:R-:W-:Y:S02]  /*9d50*/  SEL R138, R138, RZ, P0 ;  /* 0x000000ff8a8a7207 */ /* 0x000fe40000000000 */
[----:B------:R-:W-:-:S03]  /*9d60*/  LOP3.LUT R149, R149, R0, RZ, 0x3c, !PT ;  /* 0x0000000095957212 */ /* 0x000fc600078e3cff */
[----:B------:R-:W-:Y:S01]  /*9d70*/  @P2 R2UR UR36, R147 ;  /* 0x00000000932422ca */ /* 0x000fe200000e0000 */
[----:B------:R-:W-:-:S14]  /*9d80*/  @P2 BRA `(.L_x_207) ;  /* 0xffffffac00c02947 */ /* 0x000fdc000383ffff */
[----:B------:R-:W-:-:S09]  /*9d90*/  UISETP.NE.AND UP0, UPT, UR43, URZ, UPT ;  /* 0x000000ff2b00728c */ /* 0x000fd2000bf05270 */
[----:B------:R-:W-:Y:S05]  /*9da0*/  BRA.U !UP0, `(.L_x_208) ;  /* 0x0000000108487547 */ /* 0x000fea000b800000 */
[----:B------:R-:W1:Y:S02]  /*9db0*/  LDCU.64 UR4, c[0x0][0x890] ;  /* 0x00011200ff0477ac */ /* 0x000e640008000a00 */
[----:B-1----:R-:W-:-:S04]  /*9dc0*/  UISETP.NE.U32.AND UP0, UPT, UR4, URZ, UPT ;  /* 0x000000ff0400728c */ /* 0x002fc8000bf05070 */
[----:B------:R-:W-:-:S09]  /*9dd0*/  UISETP.NE.AND.EX UP0, UPT, UR5, URZ, UPT, UP0 ;  /* 0x000000ff0500728c */ /* 0x000fd2000bf05300 */
[----:B------:R-:W-:Y:S05]  /*9de0*/  BRA.U UP0, `(.L_x_209) ;  /* 0x00000001000c7547 */ /* 0x000fea000b800000 */
[----:B------:R-:W-:-:S13]  /*9df0*/  FSETP.NEU.AND P0, PT, R90, RZ, PT ;  /* 0x000000ff5a00720b */ /* 0x000fda0003f0d000 */
[----:B------:R-:W-:Y:S05]  /*9e00*/  @!P0 EXIT ;  /* 0x000000000000894d */ /* 0x000fea0003800000 */
[----:B------:R-:W-:Y:S05]  /*9e10*/  BRA `(.L_x_208) ;  /* 0x00000000002c7947 */ /* 0x000fea0003800000 */
.L_x_209:
[----:B------:R-:W-:Y:S01]  /*9e20*/  ISETP.NE.AND P0, PT, R135, RZ, PT ;  /* 0x000000ff8700720c */ /* 0x000fe20003f05270 */
[----:B------:R-:W-:-:S12]  /*9e30*/  BSSY.RECONVERGENT B0, `(.L_x_208) ;  /* 0x0000009000007945 */ /* 0x000fd80003800200 */
[----:B------:R-:W-:Y:S05]  /*9e40*/  @P0 BRA `(.L_x_210) ;  /* 0x0000000000140947 */ /* 0x000fea0003800000 */
[----:B------:R-:W1:Y:S02]  /*9e50*/  LDCU.64 UR4, c[0x0][0x888] ;  /* 0x00011100ff0477ac */ /* 0x000e640008000a00 */
[----:B-1----:R-:W-:-:S04]  /*9e60*/  ISETP.NE.U32.AND P0, PT, RZ, UR4, PT ;  /* 0x00000004ff007c0c */ /* 0x002fc8000bf05070 */
[----:B------:R-:W-:-:S13]  /*9e70*/  ISETP.NE.AND.EX P0, PT, RZ, UR5, PT, P0 ;  /* 0x00000005ff007c0c */ /* 0x000fda000bf05300 */
[----:B------:R-:W-:Y:S05]  /*9e80*/  @!P0 EXIT ;  /* 0x000000000000894d */ /* 0x000fea0003800000 */
[----:B------:R-:W-:Y:S05]  /*9e90*/  BRA `(.L_x_211) ;  /* 0x0000000000087947 */ /* 0x000fea0003800000 */
.L_x_210:
[----:B------:R-:W-:-:S13]  /*9ea0*/  FSETP.NEU.AND P0, PT, R90, RZ, PT ;  /* 0x000000ff5a00720b */ /* 0x000fda0003f0d000 */
[----:B------:R-:W-:Y:S05]  /*9eb0*/  @!P0 EXIT ;  /* 0x000000000000894d */ /* 0x000fea0003800000 */
.L_x_211:
[----:B------:R-:W-:Y:S05]  /*9ec0*/  BSYNC.RECONVERGENT B0 ;  /* 0x0000000000007941 */ /* 0x000fea0003800200 */
.L_x_208:
[----:B------:R-:W-:Y:S01]  /*9ed0*/  IMAD R0, R148, 0x8, R133 ;  /* 0x0000000894007824 */ /* 0x000fe200078e0285 */
[----:B------:R-:W-:-:S04]  /*9ee0*/  DEPBAR.LE SB0, 0x0 ;  /* 0x000080000000791a */ /* 0x000fc80000000000 */
[----:B------:R-:W-:-:S04]  /*9ef0*/  IADD3 R0, PT, PT, R0, 0x98, RZ ;  /* 0x0000009800007810 */ /* 0x000fc80007ffe0ff */
[----:B------:R-:W-:-:S04]  /*9f00*/  PRMT R0, R134, 0x654, R0 ;  /* 0x0000065486007816 */ /* 0x000fc80000000000 */
[----:B------:R-:W-:Y:S01]  /*9f10*/  SYNCS.ARRIVE.TRANS64.RED.A1T0 RZ, [R0+URZ], RZ ;  /* 0x000000ff00ff79a7 */ /* 0x000fe200081004ff */
[----:B------:R-:W-:Y:S05]  /*9f20*/  EXIT ;  /* 0x000000000000794d */ /* 0x000fea0003800000 */
.L_x_19:
[----:B----4-:R4:W1:Y:S02]  /*9f30*/  SYNCS.PHASECHK.TRANS64.TRYWAIT P0, [R2+URZ+0x130], R3 ;  /* 0x00013003020075a7 */ /* 0x01086400080011ff */
[----:B-1----:R-:W-:Y:S05]  /*9f40*/  @!P0 NANOSLEEP.SYNCS 0x989680 ;  /* 0x009896800000895d */ /* 0x002fea0003900000 */
[----:B------:R-:W1:Y:S02]  /*9f50*/  @!P0 SYNCS.PHASECHK.TRANS64 P0, [R2+URZ+0x130], R3 ;  /* 0x00013003020085a7 */ /* 0x000e6400080010ff */
[----:B-1----:R-:W-:Y:S05]  /*9f60*/  @!P0 BRA `(.L_x_19) ;  /* 0xfffffffc00f08947 */ /* 0x002fea000383ffff */
[----:B------:R-:W-:Y:S05]  /*9f70*/  BRA `(.L_x_212) ;  /* 0xffffff74009c7947 */ /* 0x000fea000383ffff */
.L_x_22:
[----:B-1----:R-:W-:-:S07]  /*9f80*/  MOV R2, UR33 ;  /* 0x0000002100027c02 */ /* 0x002fce0008000f00 */
.L_x_213:
[----:B-1----:R1:W4:Y:S02]  /*9f90*/  SYNCS.PHASECHK.TRANS64.TRYWAIT P0, [R2+URZ+0x40], R4 ;  /* 0x00004004020075a7 */ /* 0x00232400080011ff */
[----:B----4-:R-:W-:Y:S05]  /*9fa0*/  @!P0 NANOSLEEP.SYNCS 0x989680 ;  /* 0x009896800000895d */ /* 0x010fea0003900000 */
[----:B------:R-:W4:Y:S02]  /*9fb0*/  @!P0 SYNCS.PHASECHK.TRANS64 P0, [R2+URZ+0x40], R4 ;  /* 0x00004004020085a7 */ /* 0x000f2400080010ff */
[----:B----4-:R-:W-:Y:S05]  /*9fc0*/  @!P0 BRA `(.L_x_213) ;  /* 0xfffffffc00f08947 */ /* 0x010fea000383ffff */
[----:B------:R-:W-:Y:S05]  /*9fd0*/  BRA `(.L_x_21) ;  /* 0xffffff7400ec7947 */ /* 0x000fea000383ffff */
.L_x_28:
[----:B-1----:R-:W-:-:S07]  /*9fe0*/  MOV R2, UR17 ;  /* 0x0000001100027c02 */ /* 0x002fce0008000f00 */
.L_x_214:
[----:B-1----:R1:W4:Y:S02]  /*9ff0*/  SYNCS.PHASECHK.TRANS64.TRYWAIT P0, [R2+URZ+0x40], R4 ;  /* 0x00004004020075a7 */ /* 0x00232400080011ff */
[----:B----4-:R-:W-:Y:S05]  /*a000*/  @!P0 NANOSLEEP.SYNCS 0x989680 ;  /* 0x009896800000895d */ /* 0x010fea0003900000 */
[----:B------:R-:W4:Y:S02]  /*a010*/  @!P0 SYNCS.PHASECHK.TRANS64 P0, [R2+URZ+0x40], R4 ;  /* 0x00004004020085a7 */ /* 0x000f2400080010ff */
[----:B----4-:R-:W-:Y:S05]  /*a020*/  @!P0 BRA `(.L_x_214) ;  /* 0xfffffffc00f08947 */ /* 0x010fea000383ffff */
[----:B------:R-:W-:Y:S05]  /*a030*/  BRA `(.L_x_27) ;  /* 0xffffff7800987947 */ /* 0x000fea000383ffff */
.L_x_32:
[----:B-1----:R1:W4:Y:S02]  /*a040*/  SYNCS.PHASECHK.TRANS64.TRYWAIT P0, [R2+URZ+0xc0], R3 ;  /* 0x0000c003020075a7 */ /* 0x00232400080011ff */
[----:B----4-:R-:W-:Y:S05]  /*a050*/  @!P0 NANOSLEEP.SYNCS 0x989680 ;  /* 0x009896800000895d */ /* 0x010fea0003900000 */
[----:B------:R-:W4:Y:S02]  /*a060*/  @!P0 SYNCS.PHASECHK.TRANS64 P0, [R2+URZ+0xc0], R3 ;  /* 0x0000c003020085a7 */ /* 0x000f2400080010ff */
[----:B----4-:R-:W-:Y:S05]  /*a070*/  @!P0 BRA `(.L_x_32) ;  /* 0xfffffffc00f08947 */ /* 0x010fea000383ffff */
[----:B------:R-:W-:Y:S05]  /*a080*/  BRA `(.L_x_215) ;  /* 0xffffff7c00287947 */ /* 0x000fea000383ffff */
.L_x_36:
[----:B--2---:R-:W-:-:S07]  /*a090*/  MOV R0, UR4 ;  /* 0x0000000400007c02 */ /* 0x004fce0008000f00 */
.L_x_216:
[----:B-1----:R1:W2:Y:S02]  /*a0a0*/  SYNCS.PHASECHK.TRANS64.TRYWAIT P0, [R0+URZ], R2 ;  /* 0x00000002000075a7 */ /* 0x0022a400080011ff */
[----:B--2---:R-:W-:Y:S05]  /*a0b0*/  @!P0 NANOSLEEP.SYNCS 0x989680 ;  /* 0x009896800000895d */ /* 0x004fea0003900000 */
[----:B------:R-:W2:Y:S02]  /*a0c0*/  @!P0 SYNCS.PHASECHK.TRANS64 P0, [R0+URZ], R2 ;  /* 0x00000002000085a7 */ /* 0x000ea400080010ff */
[----:B--2---:R-:W-:Y:S05]  /*a0d0*/  @!P0 BRA `(.L_x_216) ;  /* 0xfffffffc00f08947 */ /* 0x004fea000383ffff */
[----:B------:R-:W-:Y:S05]  /*a0e0*/  BRA `(.L_x_217) ;  /* 0xffffff8000987947 */ /* 0x000fea000383ffff */
.L_x_37:
[----:B--2---:R-:W-:-:S07]  /*a0f0*/  MOV R0, UR4 ;  /* 0x0000000400007c02 */ /* 0x004fce0008000f00 */
.L_x_218:
[----:B-1----:R1:W2:Y:S02]  /*a100*/  SYNCS.PHASECHK.TRANS64.TRYWAIT P0, [R0+URZ], R3 ;  /* 0x00000003000075a7 */ /* 0x0022a400080011ff */
[----:B--2---:R-:W-:Y:S05]  /*a110*/  @!P0 NANOSLEEP.SYNCS 0x989680 ;  /* 0x009896800000895d */ /* 0x004fea0003900000 */
[----:B------:R-:W2:Y:S02]  /*a120*/  @!P0 SYNCS.PHASECHK.TRANS64 P0, [R0+URZ], R3 ;  /* 0x00000003000085a7 */ /* 0x000ea400080010ff */
[----:B--2---:R-:W-:Y:S05]  /*a130*/  @!P0 BRA `(.L_x_218) ;  /* 0xfffffffc00f08947 */ /* 0x004fea000383ffff */
[----:B------:R-:W-:Y:S05]  /*a140*/  BRA `(.L_x_219) ;  /* 0xffffff8000a47947 */ /* 0x000fea000383ffff */
.L_x_38:
[----:B--2---:R-:W-:-:S07]  /*a150*/  MOV R0, UR4 ;  /* 0x0000000400007c02 */ /* 0x004fce0008000f00 */
.L_x_220:
[----:B-1----:R1:W2:Y:S02]  /*a160*/  SYNCS.PHASECHK.TRANS64.TRYWAIT P0, [R0+URZ], R3 ;  /* 0x00000003000075a7 */ /* 0x0022a400080011ff */
[----:B--2---:R-:W-:Y:S05]  /*a170*/  @!P0 NANOSLEEP.SYNCS 0x989680 ;  /* 0x009896800000895d */ /* 0x004fea0003900000 */
[----:B------:R-:W2:Y:S02]  /*a180*/  @!P0 SYNCS.PHASECHK.TRANS64 P0, [R0+URZ], R3 ;  /* 0x00000003000085a7 */ /* 0x000ea400080010ff */
[----:B--2---:R-:W-:Y:S05]  /*a190*/  @!P0 BRA `(.L_x_220) ;  /* 0xfffffffc00f08947 */ /* 0x004fea000383ffff */
[----:B------:R-:W-:Y:S05]  /*a1a0*/  BRA `(.L_x_221) ;  /* 0xffffff8000b07947 */ /* 0x000fea000383ffff */
.L_x_39:
[----:B--2---:R-:W-:-:S07]  /*a1b0*/  MOV R0, UR4 ;  /* 0x0000000400007c02 */ /* 0x004fce0008000f00 */
.L_x_222:
[----:B-1----:R1:W2:Y:S02]  /*a1c0*/  SYNCS.PHASECHK.TRANS64.TRYWAIT P0, [R0+URZ], R3 ;  /* 0x00000003000075a7 */ /* 0x0022a400080011ff */
[----:B--2---:R-:W-:Y:S05]  /*a1d0*/  @!P0 NANOSLEEP.SYNCS 0x989680 ;  /* 0x009896800000895d */ /* 0x004fea0003900000 */
[----:B------:R-:W2:Y:S02]  /*a1e0*/  @!P0 SYNCS.PHASECHK.TRANS64 P0, [R0+URZ], R3 ;  /* 0x00000003000085a7 */ /* 0x000ea400080010ff */
[----:B--2---:R-:W-:Y:S05]  /*a1f0*/  @!P0 BRA `(.L_x_222) ;  /* 0xfffffffc00f08947 */ /* 0x004fea000383ffff */
[----:B------:R-:W-:Y:S05]  /*a200*/  BRA `(.L_x_223) ;  /* 0xffffff8000bc7947 */ /* 0x000fea000383ffff */
.L_x_40:
[----:B--2---:R-:W-:-:S07]  /*a210*/  MOV R0, UR4 ;  /* 0x0000000400007c02 */ /* 0x004fce0008000f00 */
.L_x_224:
[----:B-1----:R1:W2:Y:S02]  /*a220*/  SYNCS.PHASECHK.TRANS64.TRYWAIT P0, [R0+URZ], R3 ;  /* 0x00000003000075a7 */ /* 0x0022a400080011ff */
[----:B--2---:R-:W-:Y:S05]  /*a230*/  @!P0 NANOSLEEP.SYNCS 0x989680 ;  /* 0x009896800000895d */ /* 0x004fea0003900000 */
[----:B------:R-:W2:Y:S02]  /*a240*/  @!P0 SYNCS.PHASECHK.TRANS64 P0, [R0+URZ], R3 ;  /* 0x00000003000085a7 */ /* 0x000ea400080010ff */
[----:B--2---:R-:W-:Y:S05]  /*a250*/  @!P0 BRA `(.L_x_224) ;  /* 0xfffffffc00f08947 */ /* 0x004fea000383ffff */
[----:B------:R-:W-:Y:S05]  /*a260*/  BRA `(.L_x_225) ;  /* 0xffffff8000c87947 */ /* 0x000fea000383ffff */
.L_x_41:
[----:B--2---:R-:W-:-:S07]  /*a270*/  MOV R0, UR4 ;  /* 0x0000000400007c02 */ /* 0x004fce0008000f00 */
.L_x_226:
[----:B-1----:R1:W2:Y:S02]  /*a280*/  SYNCS.PHASECHK.TRANS64.TRYWAIT P0, [R0+URZ], R3 ;  /* 0x00000003000075a7 */ /* 0x0022a400080011ff */
[----:B--2---:R-:W-:Y:S05]  /*a290*/  @!P0 NANOSLEEP.SYNCS 0x989680 ;  /* 0x009896800000895d */ /* 0x004fea0003900000 */
[----:B------:R-:W2:Y:S02]  /*a2a0*/  @!P0 SYNCS.PHASECHK.TRANS64 P0, [R0+URZ], R3 ;  /* 0x00000003000085a7 */ /* 0x000ea400080010ff */
[----:B--2---:R-:W-:Y:S05]  /*a2b0*/  @!P0 BRA `(.L_x_226) ;  /* 0xfffffffc00f08947 */ /* 0x004fea000383ffff */
[----:B------:R-:W-:Y:S05]  /*a2c0*/  BRA `(.L_x_227) ;  /* 0xffffff8000d47947 */ /* 0x000fea000383ffff */
.L_x_42:
[----:B--2---:R-:W-:-:S07]  /*a2d0*/  MOV R0, UR4 ;  /* 0x0000000400007c02 */ /* 0x004fce0008000f00 */
.L_x_228:
[----:B-1----:R1:W2:Y:S02]  /*a2e0*/  SYNCS.PHASECHK.TRANS64.TRYWAIT P0, [R0+URZ], R3 ;  /* 0x00000003000075a7 */ /* 0x0022a400080011ff */
[----:B--2---:R-:W-:Y:S05]  /*a2f0*/  @!P0 NANOSLEEP.SYNCS 0x989680 ;  /* 0x009896800000895d */ /* 0x004fea0003900000 */
[----:B------:R-:W2:Y:S02]  /*a300*/  @!P0 SYNCS.PHASECHK.TRANS64 P0, [R0+URZ], R3 ;  /* 0x00000003000085a7 */ /* 0x000ea400080010ff */
[----:B--2---:R-:W-:Y:S05]  /*a310*/  @!P0 BRA `(.L_x_228) ;  /* 0xfffffffc00f08947 */ /* 0x004fea000383ffff */
[----:B------:R-:W-:Y:S05]  /*a320*/  BRA `(.L_x_229) ;  /* 0xffffff8000e07947 */ /* 0x000fea000383ffff */
.L_x_45:
[----:B-1----:R1:W2:Y:S02]  /*a330*/  SYNCS.PHASECHK.TRANS64.TRYWAIT P0, [R0+URZ+0x120], R4 ;  /* 0x00012004000075a7 */ /* 0x0022a400080011ff */
[----:B--2---:R-:W-:Y:S05]  /*a340*/  @!P0 NANOSLEEP.SYNCS 0x989680 ;  /* 0x009896800000895d */ /* 0x004fea0003900000 */
[----:B------:R-:W2:Y:S02]  /*a350*/  @!P0 SYNCS.PHASECHK.TRANS64 P0, [R0+URZ+0x120], R4 ;  /* 0x00012004000085a7 */ /* 0x000ea400080010ff */
[----:B--2---:R-:W-:Y:S05]  /*a360*/  @!P0 BRA `(.L_x_45) ;  /* 0xfffffffc00f08947 */ /* 0x004fea000383ffff */
[----:B------:R-:W-:Y:S05]  /*a370*/  BRA `(.L_x_230) ;  /* 0xffffff84003c7947 */ /* 0x000fea000383ffff */
.L_x_46:
[----:B------:R-:W-:-:S07]  /*a380*/  MOV R0, UR5 ;  /* 0x0000000500007c02 */ /* 0x000fce0008000f00 */
.L_x_231:
[----:B-1----:R1:W2:Y:S02]  /*a390*/  SYNCS.PHASECHK.TRANS64.TRYWAIT P0, [R0+URZ+0xd0], R5 ;  /* 0x0000d005000075a7 */ /* 0x0022a400080011ff */
[----:B--2---:R-:W-:Y:S05]  /*a3a0*/  @!P0 NANOSLEEP.SYNCS 0x989680 ;  /* 0x009896800000895d */ /* 0x004fea0003900000 */
[----:B------:R-:W2:Y:S02]  /*a3b0*/  @!P0 SYNCS.PHASECHK.TRANS64 P0, [R0+URZ+0xd0], R5 ;  /* 0x0000d005000085a7 */ /* 0x000ea400080010ff */
[----:B--2---:R-:W-:Y:S05]  /*a3c0*/  @!P0 BRA `(.L_x_231) ;  /* 0xfffffffc00f08947 */ /* 0x004fea000383ffff */
[----:B------:R-:W-:Y:S05]  /*a3d0*/  BRA `(.L_x_232) ;  /* 0xffffff84004c7947 */ /* 0x000fea000383ffff */
.L_x_47:
[----:B-1----:R1:W2:Y:S02]  /*a3e0*/  SYNCS.PHASECHK.TRANS64.TRYWAIT P1, [R0+URZ+0xc0], R4 ;  /* 0x0000c004000075a7 */ /* 0x0022a400080211ff */
[----:B--2---:R-:W-:Y:S05]  /*a3f0*/  @!P1 NANOSLEEP.SYNCS 0x989680 ;  /* 0x009896800000995d */ /* 0x004fea0003900000 */
[----:B------:R-:W2:Y:S02]  /*a400*/  @!P1 SYNCS.PHASECHK.TRANS64 P1, [R0+URZ+0xc0], R4 ;  /* 0x0000c004000095a7 */ /* 0x000ea400080210ff */
[----:B--2---:R-:W-:Y:S05]  /*a410*/  @!P1 BRA `(.L_x_47) ;  /* 0xfffffffc00f09947 */ /* 0x004fea000383ffff */
[----:B------:R-:W-:Y:S05]  /*a420*/  BRA `(.L_x_233) ;  /* 0xffffff84007c7947 */ /* 0x000fea000383ffff */
.L_x_50:
[----:B------:R-:W-:-:S07]  /*a430*/  MOV R0, UR5 ;  /* 0x0000000500007c02 */ /* 0x000fce0008000f00 */
.L_x_234:
[----:B-1----:R1:W2:Y:S02]  /*a440*/  SYNCS.PHASECHK.TRANS64.TRYWAIT P0, [R0+URZ+0xd0], R2 ;  /* 0x0000d002000075a7 */ /* 0x0022a400080011ff */
[----:B--2---:R-:W-:Y:S05]  /*a450*/  @!P0 NANOSLEEP.SYNCS 0x989680 ;  /* 0x009896800000895d */ /* 0x004fea0003900000 */
[----:B------:R-:W2:Y:S02]  /*a460*/  @!P0 SYNCS.PHASECHK.TRANS64 P0, [R0+URZ+0xd0], R2 ;  /* 0x0000d002000085a7 */ /* 0x000ea400080010ff */
[----:B--2---:R-:W-:Y:S05]  /*a470*/  @!P0 BRA `(.L_x_234) ;  /* 0xfffffffc00f08947 */ /* 0x004fea000383ffff */
[----:B------:R-:W-:Y:S05]  /*a480*/  BRA `(.L_x_49) ;  /* 0xffffff8400d07947 */ /* 0x000fea000383ffff */
.L_x_57:
[----:B-1----:R1:W2:Y:S02]  /*a490*/  SYNCS.PHASECHK.TRANS64.TRYWAIT P1, [R0+URZ+0xc0], R2 ;  /* 0x0000c002000075a7 */ /* 0x0022a400080211ff */
[----:B--2---:R-:W-:Y:S05]  /*a4a0*/  @!P1 NANOSLEEP.SYNCS 0x989680 ;  /* 0x009896800000995d */ /* 0x004fea0003900000 */
[----:B------:R-:W2:Y:S02]  /*a4b0*/  @!P1 SYNCS.PHASECHK.TRANS64 P1, [R0+URZ+0xc0], R2 ;  /* 0x0000c002000095a7 */ /* 0x000ea400080210ff */
[----:B--2---:R-:W-:Y:S05]  /*a4c0*/  @!P1 BRA `(.L_x_57) ;  /* 0xfffffffc00f09947 */ /* 0x004fea000383ffff */
[----:B------:R-:W-:Y:S05]  /*a4d0*/  BRA `(.L_x_235) ;  /* 0xffffff8c00407947 */ /* 0x000fea000383ffff */
.L_x_58:
[----:B------:R-:W-:-:S07]  /*a4e0*/  MOV R2, UR7 ;  /* 0x0000000700027c02 */ /* 0x000fce0008000f00 */
.L_x_236:
[----:B-1----:R1:W2:Y:S02]  /*a4f0*/  SYNCS.PHASECHK.TRANS64.TRYWAIT P0, [R2+URZ+0x100], R0 ;  /* 0x00010000020075a7 */ /* 0x0022a400080011ff */
[----:B--2---:R-:W-:Y:S05]  /*a500*/  @!P0 NANOSLEEP.SYNCS 0x989680 ;  /* 0x009896800000895d */ /* 0x004fea0003900000 */
[----:B------:R-:W2:Y:S02]  /*a510*/  @!P0 SYNCS.PHASECHK.TRANS64 P0, [R2+URZ+0x100], R0 ;  /* 0x00010000020085a7 */ /* 0x000ea400080010ff */
[----:B--2---:R-:W-:Y:S05]  /*a520*/  @!P0 BRA `(.L_x_236) ;  /* 0xfffffffc00f08947 */ /* 0x004fea000383ffff */
[----:B------:R-:W-:Y:S05]  /*a530*/  BRA `(.L_x_237) ;  /* 0xffffff8c00787947 */ /* 0x000fea000383ffff */
.L_x_61:
[----:B------:R-:W-:Y:S07]  /*a540*/  MOV R0, UR6 ;  /* 0x0000000600007c02 */ /* 0x000fee0008000f00 */
.L_x_238:
[----:B-1----:R1:W2:Y:S02]  /*a550*/  SYNCS.PHASECHK.TRANS64.TRYWAIT P0, [R0+URZ], R2 ;  /* 0x00000002000075a7 */ /* 0x0022a400080011ff */
[----:B--2---:R-:W-:Y:S05]  /*a560*/  @!P0 NANOSLEEP.SYNCS 0x989680 ;  /* 0x009896800000895d */ /* 0x004fea0003900000 */
[----:B------:R-:W2:Y:S02]  /*a570*/  @!P0 SYNCS.PHASECHK.TRANS64 P0, [R0+URZ], R2 ;  /* 0x00000002000085a7 */ /* 0x000ea400080010ff */
[----:B--2---:R-:W-:Y:S05]  /*a580*/  @!P0 BRA `(.L_x_238) ;  /* 0xfffffffc00f08947 */ /* 0x004fea000383ffff */
[----:B------:R-:W-:Y:S05]  /*a590*/  BRA `(.L_x_60) ;  /* 0xffffff8c00947947 */ /* 0x000fea000383ffff */
.L_x_64:
[----:B------:R-:W-:-:S07]  /*a5a0*/  MOV R0, UR6 ;  /* 0x0000000600007c02 */ /* 0x000fce0008000f00 */
.L_x_239:
[----:B--2---:R2:W4:Y:S02]  /*a5b0*/  SYNCS.PHASECHK.TRANS64.TRYWAIT P0, [R0+URZ], R2 ;  /* 0x00000002000075a7 */ /* 0x00452400080011ff */
[----:B----4-:R-:W-:Y:S05]  /*a5c0*/  @!P0 NANOSLEEP.SYNCS 0x989680 ;  /* 0x009896800000895d */ /* 0x010fea0003900000 */
[----:B------:R-:W4:Y:S02]  /*a5d0*/  @!P0 SYNCS.PHASECHK.TRANS64 P0, [R0+URZ], R2 ;  /* 0x00000002000085a7 */ /* 0x000f2400080010ff */
[----:B----4-:R-:W-:Y:S05]  /*a5e0*/  @!P0 BRA `(.L_x_239) ;  /* 0xfffffffc00f08947 */ /* 0x010fea000383ffff */
[----:B------:R-:W-:Y:S05]  /*a5f0*/  BRA `(.L_x_240) ;  /* 0xffffff9000707947 */ /* 0x000fea000383ffff */
.L_x_65:
[----:B------:R-:W-:-:S07]  /*a600*/  MOV R0, UR6 ;  /* 0x0000000600007c02 */ /* 0x000fce0008000f00 */
.L_x_241:
[----:B-1----:R1:W2:Y:S02]  /*a610*/  SYNCS.PHASECHK.TRANS64.TRYWAIT P0, [R0+URZ], R3 ;  /* 0x00000003000075a7 */ /* 0x0022a400080011ff */
[----:B--2---:R-:W-:Y:S05]  /*a620*/  @!P0 NANOSLEEP.SYNCS 0x989680 ;  /* 0x009896800000895d */ /* 0x004fea0003900000 */
[----:B------:R-:W2:Y:S02]  /*a630*/  @!P0 SYNCS.PHASECHK.TRANS64 P0, [R0+URZ], R3 ;  /* 0x00000003000085a7 */ /* 0x000ea400080010ff */
[----:B--2---:R-:W-:Y:S05]  /*a640*/  @!P0 BRA `(.L_x_241) ;  /* 0xfffffffc00f08947 */ /* 0x004fea000383ffff */
[----:B------:R-:W-:Y:S05]  /*a650*/  BRA `(.L_x_242) ;  /* 0xffffff90007c7947 */ /* 0x000fea000383ffff */
.L_x_66:
[----:B------:R-:W-:-:S07]  /*a660*/  MOV R0, UR6 ;  /* 0x0000000600007c02 */ /* 0x000fce0008000f00 */
.L_x_243:
[----:B-1----:R1:W2:Y:S02]  /*a670*/  SYNCS.PHASECHK.TRANS64.TRYWAIT P0, [R0+URZ], R3 ;  /* 0x00000003000075a7 */ /* 0x0022a400080011ff */
[----:B--2---:R-:W-:Y:S05]  /*a680*/  @!P0 NANOSLEEP.SYNCS 0x989680 ;  /* 0x009896800000895d */ /* 0x004fea0003900000 */
[----:B------:R-:W2:Y:S02]  /*a690*/  @!P0 SYNCS.PHASECHK.TRANS64 P0, [R0+URZ], R3 ;  /* 0x00000003000085a7 */ /* 0x000ea400080010ff */
[----:B--2---:R-:W-:Y:S05]  /*a6a0*/  @!P0 BRA `(.L_x_243) ;  /* 0xfffffffc00f08947 */ /* 0x004fea000383ffff */
[----:B------:R-:W-:Y:S05]  /*a6b0*/  BRA `(.L_x_244) ;  /* 0xffffff9000887947 */ /* 0x000fea000383ffff */
.L_x_67:
[----:B-1----:R-:W-:-:S07]  /*a6c0*/  MOV R0, UR7 ;  /* 0x0000000700007c02 */ /* 0x002fce0008000f00 */
.L_x_245:
[----:B-1----:R1:W2:Y:S02]  /*a6d0*/  SYNCS.PHASECHK.TRANS64.TRYWAIT P0, [R0+URZ], R2 ;  /* 0x00000002000075a7 */ /* 0x0022a400080011ff */
[----:B--2---:R-:W-:Y:S05]  /*a6e0*/  @!P0 NANOSLEEP.SYNCS 0x989680 ;  /* 0x009896800000895d */ /* 0x004fea0003900000 */
[----:B------:R-:W2:Y:S02]  /*a6f0*/  @!P0 SYNCS.PHASECHK.TRANS64 P0, [R0+URZ], R2 ;  /* 0x00000002000085a7 */ /* 0x000ea400080010ff */
[----:B--2---:R-:W-:Y:S05]  /*a700*/  @!P0 BRA `(.L_x_245) ;  /* 0xfffffffc00f08947 */ /* 0x004fea000383ffff */
[----:B------:R-:W-:Y:S05]  /*a710*/  BRA `(.L_x_246) ;  /* 0xffffff9000947947 */ /* 0x000fea000383ffff */
.L_x_72:
[----:B--2---:R2:W3:Y:S02]  /*a720*/  SYNCS.PHASECHK.TRANS64.TRYWAIT P0, [R0+URZ+0xc0], R2 ;  /* 0x0000c002000075a7 */ /* 0x0044e400080011ff */
[----:B---3--:R-:W-:Y:S05]  /*a730*/  @!P0 NANOSLEEP.SYNCS 0x989680 ;  /* 0x009896800000895d */ /* 0x008fea0003900000 */
[----:B------:R-:W3:Y:S02]  /*a740*/  @!P0 SYNCS.PHASECHK.TRANS64 P0, [R0+URZ+0xc0], R2 ;  /* 0x0000c002000085a7 */ /* 0x000ee400080010ff */
[----:B---3--:R-:W-:Y:S05]  /*a750*/  @!P0 BRA `(.L_x_72) ;  /* 0xfffffffc00f08947 */ /* 0x008fea000383ffff */
[----:B------:R-:W-:Y:S05]  /*a760*/  BRA `(.L_x_247) ;  /* 0xffffff9400907947 */ /* 0x000fea000383ffff */
.L_x_75:
[----:B------:R-:W-:Y:S07]  /*a770*/  MOV R0, UR13 ;  /* 0x0000000d00007c02 */ /* 0x000fee0008000f00 */
.L_x_248:
[----:B--2---:R2:W3:Y:S02]  /*a780*/  SYNCS.PHASECHK.TRANS64.TRYWAIT P0, [R0+URZ+0xb8], R2 ;  /* 0x0000b802000075a7 */ /* 0x0044e400080011ff */
[----:B---3--:R-:W-:Y:S05]  /*a790*/  @!P0 NANOSLEEP.SYNCS 0x989680 ;  /* 0x009896800000895d */ /* 0x008fea0003900000 */
[----:B------:R-:W3:Y:S02]  /*a7a0*/  @!P0 SYNCS.PHASECHK.TRANS64 P0, [R0+URZ+0xb8], R2 ;  /* 0x0000b802000085a7 */ /* 0x000ee400080010ff */
[----:B---3--:R-:W-:Y:S05]  /*a7b0*/  @!P0 BRA `(.L_x_248) ;  /* 0xfffffffc00f08947 */ /* 0x008fea000383ffff */
[----:B------:R-:W-:Y:S05]  /*a7c0*/  BRA `(.L_x_74) ;  /* 0xffffff9800707947 */ /* 0x000fea000383ffff */
.L_x_78:
[----:B------:R-:W-:Y:S07]  /*a7d0*/  MOV R0, UR16 ;  /* 0x0000001000007c02 */ /* 0x000fee0008000f00 */
.L_x_249:
[----:B-1----:R1:W2:Y:S02]  /*a7e0*/  SYNCS.PHASECHK.TRANS64.TRYWAIT P0, [R0+URZ+0x98], R9 ;  /* 0x00009809000075a7 */ /* 0x0022a400080011ff */
[----:B--2---:R-:W-:Y:S05]  /*a7f0*/  @!P0 NANOSLEEP.SYNCS 0x989680 ;  /* 0x009896800000895d */ /* 0x004fea0003900000 */
[----:B------:R-:W2:Y:S02]  /*a800*/  @!P0 SYNCS.PHASECHK.TRANS64 P0, [R0+URZ+0x98], R9 ;  /* 0x00009809000085a7 */ /* 0x000ea400080010ff */
[----:B--2---:R-:W-:Y:S05]  /*a810*/  @!P0 BRA `(.L_x_249) ;  /* 0xfffffffc00f08947 */ /* 0x004fea000383ffff */
[----:B------:R-:W-:Y:S05]  /*a820*/  BRA `(.L_x_250) ;  /* 0xffffff9800e87947 */ /* 0x000fea000383ffff */
.L_x_79:
[----:B------:R-:W-:Y:S07]  /*a830*/  MOV R0, UR14 ;  /* 0x0000000e00007c02 */ /* 0x000fee0008000f00 */
.L_x_251:
[----:B-1----:R1:W2:Y:S02]  /*a840*/  SYNCS.PHASECHK.TRANS64.TRYWAIT P0, [R0+URZ+0x98], R22 ;  /* 0x00009816000075a7 */ /* 0x0022a400080011ff */
[----:B--2---:R-:W-:Y:S05]  /*a850*/  @!P0 NANOSLEEP.SYNCS 0x989680 ;  /* 0x009896800000895d */ /* 0x004fea0003900000 */
[----:B------:R-:W2:Y:S02]  /*a860*/  @!P0 SYNCS.PHASECHK.TRANS64 P0, [R0+URZ+0x98], R22 ;  /* 0x00009816000085a7 */ /* 0x000ea400080010ff */
[----:B--2---:R-:W-:Y:S05]  /*a870*/  @!P0 BRA `(.L_x_251) ;  /* 0xfffffffc00f08947 */ /* 0x004fea000383ffff */
[----:B------:R-:W-:Y:S05]  /*a880*/  BRA `(.L_x_252) ;  /* 0xffffff9c00887947 */ /* 0x000fea000383ffff */
.L_x_81:
[----:B------:R-:W-:-:S07]  /*a890*/  MOV R0, UR4 ;  /* 0x0000000400007c02 */ /* 0x000fce0008000f00 */
.L_x_253:
[----:B-1----:R1:W3:Y:S02]  /*a8a0*/  SYNCS.PHASECHK.TRANS64.TRYWAIT P0, [R0+URZ], R2 ;  /* 0x00000002000075a7 */ /* 0x0022e400080011ff */
[----:B---3--:R-:W-:Y:S05]  /*a8b0*/  @!P0 NANOSLEEP.SYNCS 0x989680 ;  /* 0x009896800000895d */ /* 0x008fea0003900000 */
[----:B------:R-:W3:Y:S02]  /*a8c0*/  @!P0 SYNCS.PHASECHK.TRANS64 P0, [R0+URZ], R2 ;  /* 0x00000002000085a7 */ /* 0x000ee400080010ff */
[----:B---3--:R-:W-:Y:S05]  /*a8d0*/  @!P0 BRA `(.L_x_253) ;  /* 0xfffffffc00f08947 */ /* 0x008fea000383ffff */
[----:B------:R-:W-:Y:S05]  /*a8e0*/  BRA `(.L_x_254) ;  /* 0xffffffa000147947 */ /* 0x000fea000383ffff */
.L_x_82:
[----:B------:R-:W-:-:S07]  /*a8f0*/  MOV R0, UR4 ;  /* 0x0000000400007c02 */ /* 0x000fce0008000f00 */
.L_x_255:
[----:B-1----:R1:W3:Y:S02]  /*a900*/  SYNCS.PHASECHK.TRANS64.TRYWAIT P0, [R0+URZ], R2 ;  /* 0x00000002000075a7 */ /* 0x0022e400080011ff */
[----:B---3--:R-:W-:Y:S05]  /*a910*/  @!P0 NANOSLEEP.SYNCS 0x989680 ;  /* 0x009896800000895d */ /* 0x008fea0003900000 */
[----:B------:R-:W3:Y:S02]  /*a920*/  @!P0 SYNCS.PHASECHK.TRANS64 P0, [R0+URZ], R2 ;  /* 0x00000002000085a7 */ /* 0x000ee400080010ff */
[----:B---3--:R-:W-:Y:S05]  /*a930*/  @!P0 BRA `(.L_x_255) ;  /* 0xfffffffc00f08947 */ /* 0x008fea000383ffff */
[----:B------:R-:W-:Y:S05]  /*a940*/  BRA `(.L_x_256) ;  /* 0xffffffa000207947 */ /* 0x000fea000383ffff */
.L_x_84:
[----:B-1----:R1:W2:Y:S02]  /*a950*/  SYNCS.PHASECHK.TRANS64.TRYWAIT P0, [R0+URZ+0xc0], R2 ;  /* 0x0000c002000075a7 */ /* 0x0022a400080011ff */
[----:B--2---:R-:W-:Y:S05]  /*a960*/  @!P0 NANOSLEEP.SYNCS 0x989680 ;  /* 0x009896800000895d */ /* 0x004fea0003900000 */
[----:B------:R-:W2:Y:S02]  /*a970*/  @!P0 SYNCS.PHASECHK.TRANS64 P0, [R0+URZ+0xc0], R2 ;  /* 0x0000c002000085a7 */ /* 0x000ea400080010ff */
[----:B--2---:R-:W-:Y:S05]  /*a980*/  @!P0 BRA `(.L_x_84) ;  /* 0xfffffffc00f08947 */ /* 0x004fea000383ffff */
[----:B------:R-:W-:Y:S05]  /*a990*/  BRA `(.L_x_257) ;  /* 0xffffffa000dc7947 */ /* 0x000fea000383ffff */
.L_x_98:
[----:B-1----:R1:W2:Y:S02]  /*a9a0*/  SYNCS.PHASECHK.TRANS64.TRYWAIT P0, [R2+URZ+0x80], R0 ;  /* 0x00008000020075a7 */ /* 0x0022a400080011ff */
[----:B--2---:R-:W-:Y:S05]  /*a9b0*/  @!P0 NANOSLEEP.SYNCS 0x989680 ;  /* 0x009896800000895d */ /* 0x004fea0003900000 */
[----:B------:R-:W2:Y:S02]  /*a9c0*/  @!P0 SYNCS.PHASECHK.TRANS64 P0, [R2+URZ+0x80], R0 ;  /* 0x00008000020085a7 */ /* 0x000ea400080010ff */
[----:B--2---:R-:W-:Y:S05]  /*a9d0*/  @!P0 BRA `(.L_x_98) ;  /* 0xfffffffc00f08947 */ /* 0x004fea000383ffff */
[----:B------:R-:W-:Y:S05]  /*a9e0*/  BRA `(.L_x_97) ;  /* 0xffffffb000587947 */ /* 0x000fea000383ffff */
.L_x_101:
[----:B--2---:R2:W1:Y:S02]  /*a9f0*/  SYNCS.PHASECHK.TRANS64.TRYWAIT P0, [R88+URZ+0xe0], R0 ;  /* 0x0000e000580075a7 */ /* 0x00446400080011ff */
[----:B-1----:R-:W-:Y:S05]  /*aa00*/  @!P0 NANOSLEEP.SYNCS 0x989680 ;  /* 0x009896800000895d */ /* 0x002fea0003900000 */
[----:B------:R-:W1:Y:S02]  /*aa10*/  @!P0 SYNCS.PHASECHK.TRANS64 P0, [R88+URZ+0xe0], R0 ;  /* 0x0000e000580085a7 */ /* 0x000e6400080010ff */
[----:B-1----:R-:W-:Y:S05]  /*aa20*/  @!P0 BRA `(.L_x_101) ;  /* 0xfffffffc00f08947 */ /* 0x002fea000383ffff */
[----:B------:R-:W-:Y:S05]  /*aa30*/  BRA `(.L_x_100) ;  /* 0xffffffb000b47947 */ /* 0x000fea000383ffff */
        .weak           $__internal_0_$__cuda_sm10x_tcgen05_guardrail_trap_col_being_dealloced_not_returned_by_alloc
        .type           $__internal_0_$__cuda_sm10x_tcgen05_guardrail_trap_col_being_dealloced_not_returned_by_alloc,@function
        .size           $__internal_0_$__cuda_sm10x_tcgen05_guardrail_trap_col_being_dealloced_not_returned_by_alloc,($__internal_1_$__cuda_sm10x_tcgen05_guardrail_trap_phase_invalid_during_alloc - $__internal_0_$__cuda_sm10x_tcgen05_guardrail_trap_col_being_dealloced_not_returned_by_alloc)
$__internal_0_$__cuda_sm10x_tcgen05_guardrail_trap_col_being_dealloced_not_returned_by_alloc:
[----:B------:R-:W-:Y:S05]  /*aa40*/  BPT.TRAP 0x1 ;  /* 0x000000040000795c */ /* 0x000fea0000300000 */
[----:B------:R-:W-:-:S04]  /*aa50*/  HFMA2 R3, -RZ, RZ, 0, 0 ;  /* 0x00000000ff037431 */ /* 0x000fc800000001ff */
[----:B------:R-:W-:Y:S05]  /*aa60*/  RET.REL.NODEC R2 `(_ZN7cutlass13device_kernelINS_4gemm6kernel13GemmUniversalIN4cute5tupleIJiiiiEEENS1_10collective13CollectiveMmaINS1_35MainloopSm100TmaUmmaWarpSpecializedILi8ELi2ELi4ENS5_IJNS4_1CILi1EEESB_SB_EEEEENS5_IJNSA_ILi128EEENSA_ILi64EEESF_EEENS_6half_tENS5_IJlSB_lEEESH_SI_NS4_8TiledMMAINS4_8MMA_AtomIJNS4_20SM100_MMA_F16BF16_SSISH_SH_fLi128ELi64ELNS4_4UMMA5MajorE0ELSN_0ELNSM_7ScaleInE0ELSO_0EEEEEENS4_6LayoutISC_NS5_IJNSA_ILi0EEESS_SS_EEEEENS5_IJNS4_10UnderscoreESV_SV_EEEEENS4_13SM90_TMA_LOADENS4_14ComposedLayoutINS4_7SwizzleILi3ELi4ELi3EEENS4_18smem_ptr_flag_bitsILi16EEENSR_INS5_IJNSA_ILi8EEESF_EEENS5_IJSF_SB_EEEEEEEvNS4_8identityESY_S18_vS19_EENS_8epilogue10collective18CollectiveEpilogueINS1B_23Sm100TmaWarpSpecializedILi3ELi2ELi32ELb1ELb0EEEJSG_NS5_IJNSR_ISE_SB_EENSR_INSA_ILi32EEESB_EEEEESH_SI_SH_SI_NS1B_6fusion15FusionCallbacksIS1F_NS1K_13LinCombEltActINS1B_6thread4SiLuESH_fSH_fLNS_15FloatRoundStyleE2EEESG_S1J_JEEENS4_5SM1004TMEM4LOAD26SM100_TMEM_LOAD_32dp32b32xESY_NSZ_INS10_ILi2ELi4ELi3EEES13_NSR_INS5_IJS14_S1H_EEENS5_IJS1H_SB_EEEEEEENS4_39AutoVectorizingCopyWithAssumedAlignmentILi128EEENS4_14SM90_TMA_STOREES20_S22_S22_EEEvvEEEEvNT_6ParamsE) ;  /* 0xffffff5402647950 */ /* 0x000fea0003c3ffff */
        .weak           $__internal_1_$__cuda_sm10x_tcgen05_guardrail_trap_phase_invalid_during_alloc
        .type           $__internal_1_$__cuda_sm10x_tcgen05_guardrail_trap_phase_invalid_during_alloc,@function
        .size           $__internal_1_$__cuda_sm10x_tcgen05_guardrail_trap_phase_invalid_during_alloc,($__internal_2_$__cuda_sm10x_tcgen05_guardrail_trap_unallocated_columns_being_dealloced - $__internal_1_$__cuda_sm10x_tcgen05_guardrail_trap_phase_invalid_during_alloc)
$__internal_1_$__cuda_sm10x_tcgen05_guardrail_trap_phase_invalid_during_alloc:
[----:B------:R-:W-:Y:S05]  /*aa70*/  BPT.TRAP 0x1 ;  /* 0x000000040000795c */ /* 0x000fea0000300000 */
[----:B------:R-:W-:-:S04]  /*aa80*/  MOV R3, 0x0 ;  /* 0x0000000000037802 */ /* 0x000fc80000000f00 */
[----:B------:R-:W-:Y:S05]  /*aa90*/  RET.REL.NODEC R2 `(_ZN7cutlass13device_kernelINS_4gemm6kernel13GemmUniversalIN4cute5tupleIJiiiiEEENS1_10collective13CollectiveMmaINS1_35MainloopSm100TmaUmmaWarpSpecializedILi8ELi2ELi4ENS5_IJNS4_1CILi1EEESB_SB_EEEEENS5_IJNSA_ILi128EEENSA_ILi64EEESF_EEENS_6half_tENS5_IJlSB_lEEESH_SI_NS4_8TiledMMAINS4_8MMA_AtomIJNS4_20SM100_MMA_F16BF16_SSISH_SH_fLi128ELi64ELNS4_4UMMA5MajorE0ELSN_0ELNSM_7ScaleInE0ELSO_0EEEEEENS4_6LayoutISC_NS5_IJNSA_ILi0EEESS_SS_EEEEENS5_IJNS4_10UnderscoreESV_SV_EEEEENS4_13SM90_TMA_LOADENS4_14ComposedLayoutINS4_7SwizzleILi3ELi4ELi3EEENS4_18smem_ptr_flag_bitsILi16EEENSR_INS5_IJNSA_ILi8EEESF_EEENS5_IJSF_SB_EEEEEEEvNS4_8identityESY_S18_vS19_EENS_8epilogue10collective18CollectiveEpilogueINS1B_23Sm100TmaWarpSpecializedILi3ELi2ELi32ELb1ELb0EEEJSG_NS5_IJNSR_ISE_SB_EENSR_INSA_ILi32EEESB_EEEEESH_SI_SH_SI_NS1B_6fusion15FusionCallbacksIS1F_NS1K_13LinCombEltActINS1B_6thread4SiLuESH_fSH_fLNS_15FloatRoundStyleE2EEESG_S1J_JEEENS4_5SM1004TMEM4LOAD26SM100_TMEM_LOAD_32dp32b32xESY_NSZ_INS10_ILi2ELi4ELi3EEES13_NSR_INS5_IJS14_S1H_EEENS5_IJS1H_SB_EEEEEEENS4_39AutoVectorizingCopyWithAssumedAlignmentILi128EEENS4_14SM90_TMA_STOREES20_S22_S22_EEEvvEEEEvNT_6ParamsE) ;  /* 0xffffff5402587950 */ /* 0x000fea0003c3ffff */
        .weak           $__internal_2_$__cuda_sm10x_tcgen05_guardrail_trap_unallocated_columns_being_dealloced
        .type           $__internal_2_$__cuda_sm10x_tcgen05_guardrail_trap_unallocated_columns_being_dealloced,@function
        .size           $__internal_2_$__cuda_sm10x_tcgen05_guardrail_trap_unallocated_columns_being_dealloced,($__internal_3_$__cuda_sm20_rcp_rn_f32_slowpath - $__internal_2_$__cuda_sm10x_tcgen05_guardrail_trap_unallocated_columns_being_dealloced)
$__internal_2_$__cuda_sm10x_tcgen05_guardrail_trap_unallocated_columns_being_dealloced:
[----:B------:R-:W-:Y:S05]  /*aaa0*/  BPT.TRAP 0x1 ;  /* 0x000000040000795c */ /* 0x000fea0000300000 */
[----:B------:R-:W-:-:S04]  /*aab0*/  HFMA2 R3, -RZ, RZ, 0, 0 ;  /* 0x00000000ff037431 */ /* 0x000fc800000001ff */
[----:B------:R-:W-:Y:S05]  /*aac0*/  RET.REL.NODEC R2 `(_ZN7cutlass13device_kernelINS_4gemm6kernel13GemmUniversalIN4cute5tupleIJiiiiEEENS1_10collective13CollectiveMmaINS1_35MainloopSm100TmaUmmaWarpSpecializedILi8ELi2ELi4ENS5_IJNS4_1CILi1EEESB_SB_EEEEENS5_IJNSA_ILi128EEENSA_ILi64EEESF_EEENS_6half_tENS5_IJlSB_lEEESH_SI_NS4_8TiledMMAINS4_8MMA_AtomIJNS4_20SM100_MMA_F16BF16_SSISH_SH_fLi128ELi64ELNS4_4UMMA5MajorE0ELSN_0ELNSM_7ScaleInE0ELSO_0EEEEEENS4_6LayoutISC_NS5_IJNSA_ILi0EEESS_SS_EEEEENS5_IJNS4_10UnderscoreESV_SV_EEEEENS4_13SM90_TMA_LOADENS4_14ComposedLayoutINS4_7SwizzleILi3ELi4ELi3EEENS4_18smem_ptr_flag_bitsILi16EEENSR_INS5_IJNSA_ILi8EEESF_EEENS5_IJSF_SB_EEEEEEEvNS4_8identityESY_S18_vS19_EENS_8epilogue10collective18CollectiveEpilogueINS1B_23Sm100TmaWarpSpecializedILi3ELi2ELi32ELb1ELb0EEEJSG_NS5_IJNSR_ISE_SB_EENSR_INSA_ILi32EEESB_EEEEESH_SI_SH_SI_NS1B_6fusion15FusionCallbacksIS1F_NS1K_13LinCombEltActINS1B_6thread4SiLuESH_fSH_fLNS_15FloatRoundStyleE2EEESG_S1J_JEEENS4_5SM1004TMEM4LOAD26SM100_TMEM_LOAD_32dp32b32xESY_NSZ_INS10_ILi2ELi4ELi3EEES13_NSR_INS5_IJS14_S1H_EEENS5_IJS1H_SB_EEEEEEENS4_39AutoVectorizingCopyWithAssumedAlignmentILi128EEENS4_14SM90_TMA_STOREES20_S22_S22_EEEvvEEEEvNT_6ParamsE) ;  /* 0xffffff54024c7950 */ /* 0x000fea0003c3ffff */
        .weak           $__internal_3_$__cuda_sm20_rcp_rn_f32_slowpath
        .type           $__internal_3_$__cuda_sm20_rcp_rn_f32_slowpath,@function
        .size           $__internal_3_$__cuda_sm20_rcp_rn_f32_slowpath,(.L_x_263 - $__internal_3_$__cuda_sm20_rcp_rn_f32_slowpath)
$__internal_3_$__cuda_sm20_rcp_rn_f32_slowpath:
[----:B------:R-:W-:Y:S01]  /*aad0*/  IMAD.SHL.U32 R79, R82, 0x2, RZ ;  /* 0x00000002524f7824 */ /* 0x000fe200078e00ff */
[----:B------:R-:W-:Y:S04]  /*aae0*/  BSSY.RECONVERGENT B0, `(.L_x_258) ;  /* 0x0000030000007945 */ /* 0x000fe80003800200 */
[----:B------:R-:W-:-:S04]  /*aaf0*/  SHF.R.U32.HI R79, RZ, 0x18, R79 ;  /* 0x00000018ff4f7819 */ /* 0x000fc8000001164f */
[----:B------:R-:W-:-:S13]  /*ab00*/  ISETP.NE.U32.AND P0, PT, R79, RZ, PT ;  /* 0x000000ff4f00720c */ /* 0x000fda0003f05070 */
[----:B------:R-:W-:Y:S05]  /*ab10*/  @P0 BRA `(.L_x_259) ;  /* 0x0000000000280947 */ /* 0x000fea0003800000 */
[----:B------:R-:W-:-:S04]  /*ab20*/  SHF.L.U32 R64, R82, 0x1, RZ ;  /* 0x0000000152407819 */ /* 0x000fc800000006ff */
[----:B------:R-:W-:-:S13]  /*ab30*/  ISETP.NE.AND P0, PT, R64, RZ, PT ;  /* 0x000000ff4000720c */ /* 0x000fda0003f05270 */
[----:B------:R-:W-:Y:S01]  /*ab40*/  @P0 FFMA R79, R82, 1.84467440737095516160e+19, RZ ;  /* 0x5f800000524f0823 */ /* 0x000fe200000000ff */
[----:B------:R-:W-:Y:S08]  /*ab50*/  @!P0 MUFU.RCP R80, R82 ;  /* 0x0000005200508308 */ /* 0x000ff00000001000 */
[----:B------:R-:W1:Y:S02]  /*ab60*/  @P0 MUFU.RCP R64, R79 ;  /* 0x0000004f00400308 */ /* 0x000e640000001000 */
[----:B-1----:R-:W-:-:S04]  /*ab70*/  @P0 FFMA R79, R79, R64, -1 ;  /* 0xbf8000004f4f0423 */ /* 0x002fc80000000040 */
[----:B------:R-:W-:-:S04]  /*ab80*/  @P0 FADD.FTZ R79, -R79, -RZ ;  /* 0x800000ff4f4f0221 */ /* 0x000fc80000010100 */
[----:B------:R-:W-:-:S04]  /*ab90*/  @P0 FFMA R79, R64, R79, R64 ;  /* 0x0000004f404f0223 */ /* 0x000fc80000000040 */
[----:B------:R-:W-:Y:S01]  /*aba0*/  @P0 FFMA R80, R79, 1.84467440737095516160e+19, RZ ;  /* 0x5f8000004f500823 */ /* 0x000fe200000000ff */
[----:B------:R-:W-:Y:S05]  /*abb0*/  BRA `(.L_x_260) ;  /* 0x0000000000887947 */ /* 0x000fea0003800000 */
.L_x_259:
[----:B------:R-:W-:-:S04]  /*abc0*/  IADD3 R64, PT, PT, R79, -0xfd, RZ ;  /* 0xffffff034f407810 */ /* 0x000fc80007ffe0ff */
[----:B------:R-:W-:-:S13]  /*abd0*/  ISETP.GT.U32.AND P0, PT, R64, 0x1, PT ;  /* 0x000000014000780c */ /* 0x000fda0003f04070 */
[----:B------:R-:W-:Y:S05]  /*abe0*/  @P0 BRA `(.L_x_261) ;  /* 0x0000000000780947 */ /* 0x000fea0003800000 */
[----:B------:R-:W-:Y:S01]  /*abf0*/  LOP3.LUT R83, R82, 0x7fffff, RZ, 0xc0, !PT ;  /* 0x007fffff52537812 */ /* 0x000fe200078ec0ff */
[----:B------:R-:W-:Y:S02]  /*ac00*/  IMAD.MOV.U32 R80, RZ, RZ, 0x3 ;  /* 0x00000003ff507424 */ /* 0x000fe400078e00ff */
[----:B------:R-:W-:Y:S01]  /*ac10*/  VIADD R79, R79, 0xffffff04 ;  /* 0xffffff044f4f7836 */ /* 0x000fe20000000000 */
[----:B------:R-:W-:Y:S02]  /*ac20*/  LOP3.LUT R83, R83, 0x3f800000, RZ, 0xfc, !PT ;  /* 0x3f80000053537812 */ /* 0x000fe400078efcff */
[----:B------:R-:W-:Y:S02]  /*ac30*/  SHF.L.U32 R80, R80, R64, RZ ;  /* 0x0000004050507219 */ /* 0x000fe400000006ff */
[----:B------:R-:W1:Y:S02]  /*ac40*/  MUFU.RCP R84, R83 ;  /* 0x0000005300547308 */ /* 0x000e640000001000 */
[----:B-1----:R-:W-:-:S04]  /*ac50*/  FFMA R83, R83, R84, -1 ;  /* 0xbf80000053537423 */ /* 0x002fc80000000054 */
[----:B------:R-:W-:-:S04]  /*ac60*/  FADD.FTZ R83, -R83, -RZ ;  /* 0x800000ff53537221 */ /* 0x000fc80000010100 */
[CCC-:B------:R-:W-:Y:S01]  /*ac70*/  FFMA.RM R91, R84.reuse, R83.reuse, R84.reuse ;  /* 0x00000053545b7223 */ /* 0x1c0fe20000004054 */
[----:B------:R-:W-:-:S04]  /*ac80*/  FFMA.RP R83, R84, R83, R84 ;  /* 0x0000005354537223 */ /* 0x000fc80000008054 */
[C---:B------:R-:W-:Y:S02]  /*ac90*/  LOP3.LUT R84, R91.reuse, 0x7fffff, RZ, 0xc0, !PT ;  /* 0x007fffff5b547812 */ /* 0x040fe400078ec0ff */
[----:B------:R-:W-:Y:S02]  /*aca0*/  FSETP.NEU.FTZ.AND P0, PT, R91, R83, PT ;  /* 0x000000535b00720b */ /* 0x000fe40003f1d000 */
[----:B------:R-:W-:Y:S02]  /*acb0*/  LOP3.LUT R84, R84, 0x800000, RZ, 0xfc, !PT ;  /* 0x0080000054547812 */ /* 0x000fe400078efcff */
[----:B------:R-:W-:Y:S02]  /*acc0*/  SEL R83, RZ, 0xffffffff, !P0 ;  /* 0xffffffffff537807 */ /* 0x000fe40004000000 */
[----:B------:R-:W-:Y:S02]  /*acd0*/  LOP3.LUT R80, R80, R84, RZ, 0xc0, !PT ;  /* 0x0000005450507212 */ /* 0x000fe400078ec0ff */
[----:B------:R-:W-:Y:S01]  /*ace0*/  SHF.R.U32.HI R79, RZ, R79, R84 ;  /* 0x0000004fff4f7219 */ /* 0x000fe20000011654 */
[----:B------:R-:W-:Y:S01]  /*acf0*/  IMAD.MOV R83, RZ, RZ, -R83 ;  /* 0x000000ffff537224 */ /* 0x000fe200078e0a53 */
[----:B------:R-:W-:-:S04]  /*ad00*/  SHF.R.U32.HI R80, RZ, R64, R80 ;  /* 0x00000040ff507219 */ /* 0x000fc80000011650 */
[----:B------:R-:W-:Y:S02]  /*ad10*/  LOP3.LUT P1, RZ, R83, R64, R84, 0xf8, !PT ;  /* 0x0000004053ff7212 */ /* 0x000fe4000782f854 */
[C---:B------:R-:W-:Y:S02]  /*ad20*/  LOP3.LUT P2, RZ, R80.reuse, 0x1, RZ, 0xc0, !PT ;  /* 0x0000000150ff7812 */ /* 0x040fe4000784c0ff */
[----:B------:R-:W-:-:S04]  /*ad30*/  LOP3.LUT P0, RZ, R80, 0x2, RZ, 0xc0, !PT ;  /* 0x0000000250ff7812 */ /* 0x000fc8000780c0ff */
[----:B------:R-:W-:-:S04]  /*ad40*/  PLOP3.LUT P0, PT, P2, P1, P0, 0xe0, 0x0 ;  /* 0x000000000000781c */ /* 0x000fc80001703c00 */
[----:B------:R-:W-:-:S05]  /*ad50*/  SEL R64, RZ, 0x1, !P0 ;  /* 0x00000001ff407807 */ /* 0x000fca0004000000 */
[----:B------:R-:W-:-:S05]  /*ad60*/  IMAD.MOV R64, RZ, RZ, -R64 ;  /* 0x000000ffff407224 */ /* 0x000fca00078e0a40 */
[----:B------:R-:W-:-:S13]  /*ad70*/  ISETP.GE.AND P0, PT, R64, RZ, PT ;  /* 0x000000ff4000720c */ /* 0x000fda0003f06270 */
[----:B------:R-:W-:Y:S01]  /*ad80*/  @!P0 VIADD R79, R79, 0x1 ;  /* 0x000000014f4f8836 */ /* 0x000fe20000000000 */
[----:B------:R-:W-:-:S13]  /*ad90*/  LOP3.LUT P0, RZ, R82, 0x7fffff, RZ, 0xc0, !PT ;  /* 0x007fffff52ff7812 */ /* 0x000fda000780c0ff */
[----:B------:R-:W-:-:S05]  /*ada0*/  @!P0 IMAD.SHL.U32 R79, R79, 0x2, RZ ;  /* 0x000000024f4f8824 */ /* 0x000fca00078e00ff */
[----:B------:R-:W-:Y:S01]  /*adb0*/  LOP3.LUT R80, R79, 0x80000000, R82, 0xf8, !PT ;  /* 0x800000004f507812 */ /* 0x000fe200078ef852 */
[----:B------:R-:W-:Y:S05]  /*adc0*/  BRA `(.L_x_260) ;  /* 0x0000000000047947 */ /* 0x000fea0003800000 */
.L_x_261:
[----:B------:R1:W2:Y:S02]  /*add0*/  MUFU.RCP R80, R82 ;  /* 0x0000005200507308 */ /* 0x0002a40000001000 */
.L_x_260:
[----:B------:R-:W-:Y:S05]  /*ade0*/  BSYNC.RECONVERGENT B0 ;  /* 0x0000000000007941 */ /* 0x000fea0003800200 */
.L_x_258:
[----:B--2---:R-:W-:Y:S02]  /*adf0*/  MOV R64, R80 ;  /* 0x0000005000407202 */ /* 0x004fe40000000f00 */
[----:B------:R-:W-:Y:S01]  /*ae00*/  MOV R80, R81 ;  /* 0x0000005100507202 */ /* 0x000fe20000000f00 */
[----:B------:R-:W-:-:S04]  /*ae10*/  HFMA2 R81, -RZ, RZ, 0, 0 ;  /* 0x00000000ff517431 */ /* 0x000fc800000001ff */
[----:B-1----:R-:W-:Y:S05]  /*ae20*/  RET.REL.NODEC R80 `(_ZN7cutlass13device_kernelINS_4gemm6kernel13GemmUniversalIN4cute5tupleIJiiiiEEENS1_10collective13CollectiveMmaINS1_35MainloopSm100TmaUmmaWarpSpecializedILi8ELi2ELi4ENS5_IJNS4_1CILi1EEESB_SB_EEEEENS5_IJNSA_ILi128EEENSA_ILi64EEESF_EEENS_6half_tENS5_IJlSB_lEEESH_SI_NS4_8TiledMMAINS4_8MMA_AtomIJNS4_20SM100_MMA_F16BF16_SSISH_SH_fLi128ELi64ELNS4_4UMMA5MajorE0ELSN_0ELNSM_7ScaleInE0ELSO_0EEEEEENS4_6LayoutISC_NS5_IJNSA_ILi0EEESS_SS_EEEEENS5_IJNS4_10UnderscoreESV_SV_EEEEENS4_13SM90_TMA_LOADENS4_14ComposedLayoutINS4_7SwizzleILi3ELi4ELi3EEENS4_18smem_ptr_flag_bitsILi16EEENSR_INS5_IJNSA_ILi8EEESF_EEENS5_IJSF_SB_EEEEEEEvNS4_8identityESY_S18_vS19_EENS_8epilogue10collective18CollectiveEpilogueINS1B_23Sm100TmaWarpSpecializedILi3ELi2ELi32ELb1ELb0EEEJSG_NS5_IJNSR_ISE_SB_EENSR_INSA_ILi32EEESB_EEEEESH_SI_SH_SI_NS1B_6fusion15FusionCallbacksIS1F_NS1K_13LinCombEltActINS1B_6thread4SiLuESH_fSH_fLNS_15FloatRoundStyleE2EEESG_S1J_JEEENS4_5SM1004TMEM4LOAD26SM100_TMEM_LOAD_32dp32b32xESY_NSZ_INS10_ILi2ELi4ELi3EEES13_NSR_INS5_IJS14_S1H_EEENS5_IJS1H_SB_EEEEEEENS4_39AutoVectorizingCopyWithAssumedAlignmentILi128EEENS4_14SM90_TMA_STOREES20_S22_S22_EEEvvEEEEvNT_6ParamsE) ;  /* 0xffffff5050747950 */ /* 0x002fea0003c3ffff */
.L_x_262:
[----:B------:R-:W-:-:S00]  /*ae30*/  BRA `(.L_x_262) ;  /* 0xfffffffc00fc7947 */ /* 0x000fc0000383ffff */
[----:B------:R-:W-:-:S00]  /*ae40*/  NOP ;  /* 0x0000000000007918 */ /* 0x000fc00000000000 */
        /* <DEDUP_REMOVED lines=11> */
.L_x_263:


//--------------------- .nv.global.init           --------------------------
	.section	.nv.global.init,"aw",@progbits
.nv.global.init:
	.type		$str$27,@object
	.size		$str$27,($str$28 - $str$27)
$str$27:
        /*0000*/ 	.byte	0x28, 0x61, 0x64, 0x64, 0x72, 0x65, 0x73, 0x73, 0x20, 0x26, 0x20, 0x6d, 0x61, 0x73, 0x6b, 0x29
        /*0010*/ 	.byte	0x20, 0x3d, 0x3d, 0x20, 0x30, 0x00
	.type		$str$28,@object
	.size		$str$28,($str$26 - $str$28)
$str$28:
        /*0016*/ 	.byte	0x2f, 0x74, 0x6d, 0x70, 0x2f, 0x63, 0x75, 0x74, 0x6c, 0x61, 0x73, 0x73, 0x5f, 0x73, 0x77, 0x65
        /*0026*/ 	.byte	0x65, 0x70, 0x5f, 0x73, 0x72, 0x63, 0x2f, 0x69, 0x6e, 0x63, 0x6c, 0x75, 0x64, 0x65, 0x2f, 0x63
        /*0036*/ 	.byte	0x75, 0x74, 0x65, 0x2f, 0x70, 0x6f, 0x69, 0x6e, 0x74, 0x65, 0x72, 0x5f, 0x66, 0x6c, 0x61, 0x67
        /*0046*/ 	.byte	0x67, 0x65, 0x64, 0x2e, 0x68, 0x70, 0x70, 0x00
	.type		$str$26,@object
	.size		$str$26,($str$25 - $str$26)
$str$26:
        /*004e*/ 	.byte	0x2f, 0x74, 0x6d, 0x70, 0x2f, 0x63, 0x75, 0x74, 0x6c, 0x61, 0x73, 0x73, 0x5f, 0x73, 0x77, 0x65
        /*005e*/ 	.byte	0x65, 0x70, 0x5f, 0x73, 0x72, 0x63, 0x2f, 0x69, 0x6e, 0x63, 0x6c, 0x75, 0x64, 0x65, 0x2f, 0x63
        /*006e*/ 	.byte	0x75, 0x74, 0x65, 0x2f, 0x61, 0x74, 0x6f, 0x6d, 0x2f, 0x63, 0x6f, 0x70, 0x79, 0x5f, 0x74, 0x72
        /*007e*/ 	.byte	0x61, 0x69, 0x74, 0x73, 0x5f, 0x73, 0x6d, 0x31, 0x30, 0x30, 0x2e, 0x68, 0x70, 0x70, 0x00
	.type		$str$25,@object
	.size		$str$25,(__unnamed_1 - $str$25)
$str$25:
        /*008d*/ 	.byte	0x28, 0x28, 0x75, 0x69, 0x6e, 0x74, 0x33, 0x32, 0x5f, 0x74, 0x28, 0x74, 0x68, 0x72, 0x65, 0x61
        /*009d*/ 	.byte	0x64, 0x49, 0x64, 0x78, 0x2e, 0x78, 0x29, 0x20, 0x2f, 0x20, 0x33, 0x32, 0x29, 0x20, 0x25, 0x20
        /*00ad*/ 	.byte	0x34, 0x29, 0x20, 0x3d, 0x3d, 0x20, 0x28, 0x28, 0x28, 0x74, 0x6d, 0x65, 0x6d, 0x5f, 0x61, 0x64
        /*00bd*/ 	.byte	0x64, 0x72, 0x20, 0x3e, 0x3e, 0x20, 0x31, 0x36, 0x29, 0x20, 0x2f, 0x20, 0x33, 0x32, 0x29, 0x20
        /*00cd*/ 	.byte	0x25, 0x20, 0x34, 0x29, 0x00
	.type		__unnamed_1,@object
	.size		__unnamed_1,(__unnamed_2 - __unnamed_1)
__unnamed_1:
        /*00d2*/ 	.byte	0x61, 0x75, 0x74, 0x6f, 0x20, 0x63, 0x75, 0x74, 0x65, 0x3a, 0x3a, 0x61, 0x73, 0x5f, 0x70, 0x6f
        /* <DEDUP_REMOVED lines=24> */
        /*0262*/ 	.byte	0x3e, 0x3e, 0x3e, 0x3e, 0x5d, 0x00
	.type		__unnamed_2,@object
	.size		__unnamed_2,(.L_2 - __unnamed_2)
__unnamed_2:
        /* <DEDUP_REMOVED lines=42> */
        /*0508*/ 	.byte	0x3e, 0x3e, 0x5d, 0x00
.L_2:


//--------------------- .nv.shared._ZN7cutlass13device_kernelINS_4gemm6kernel13GemmUniversalIN4cute5tupleIJiiiiEEENS1_10collective13CollectiveMmaINS1_35MainloopSm100TmaUmmaWarpSpecializedILi8ELi2ELi4ENS5_IJNS4_1CILi1EEESB_SB_EEEEENS5_IJNSA_ILi128EEENSA_ILi64EEESF_EEENS_6half_tENS5_IJlSB_lEEESH_SI_NS4_8TiledMMAINS4_8MMA_AtomIJNS4_20SM100_MMA_F16BF16_SSISH_SH_fLi128ELi64ELNS4_4UMMA5MajorE0ELSN_0ELNSM_7ScaleInE0ELSO_0EEEEEENS4_6LayoutISC_NS5_IJNSA_ILi0EEESS_SS_EEEEENS5_IJNS4_10UnderscoreESV_SV_EEEEENS4_13SM90_TMA_LOADENS4_14ComposedLayoutINS4_7SwizzleILi3ELi4ELi3EEENS4_18smem_ptr_flag_bitsILi16EEENSR_INS5_IJNSA_ILi8EEESF_EEENS5_IJSF_SB_EEEEEEEvNS4_8identityESY_S18_vS19_EENS_8epilogue10collective18CollectiveEpilogueINS1B_23Sm100TmaWarpSpecializedILi3ELi2ELi32ELb1ELb0EEEJSG_NS5_IJNSR_ISE_SB_EENSR_INSA_ILi32EEESB_EEEEESH_SI_SH_SI_NS1B_6fusion15FusionCallbacksIS1F_NS1K_13LinCombEltActINS1B_6thread4SiLuESH_fSH_fLNS_15FloatRoundStyleE2EEESG_S1J_JEEENS4_5SM1004TMEM4LOAD26SM100_TMEM_LOAD_32dp32b32xESY_NSZ_INS10_ILi2ELi4ELi3EEES13_NSR_INS5_IJS14_S1H_EEENS5_IJS1H_SB_EEEEEEENS4_39AutoVectorizingCopyWithAssumedAlignmentILi128EEENS4_14SM90_TMA_STOREES20_S22_S22_EEEvvEEEEvNT_6ParamsE --------------------------
	.section	.nv.shared._ZN7cutlass13device_kernelINS_4gemm6kernel13GemmUniversalIN4cute5tupleIJiiiiEEENS1_10collective13CollectiveMmaINS1_35MainloopSm100TmaUmmaWarpSpecializedILi8ELi2ELi4ENS5_IJNS4_1CILi1EEESB_SB_EEEEENS5_IJNSA_ILi128EEENSA_ILi64EEESF_EEENS_6half_tENS5_IJlSB_lEEESH_SI_NS4_8TiledMMAINS4_8MMA_AtomIJNS4_20SM100_MMA_F16BF16_SSISH_SH_fLi128ELi64ELNS4_4UMMA5MajorE0ELSN_0ELNSM_7ScaleInE0ELSO_0EEEEEENS4_6LayoutISC_NS5_IJNSA_ILi0EEESS_SS_EEEEENS5_IJNS4_10UnderscoreESV_SV_EEEEENS4_13SM90_TMA_LOADENS4_14ComposedLayoutINS4_7SwizzleILi3ELi4ELi3EEENS4_18smem_ptr_flag_bitsILi16EEENSR_INS5_IJNSA_ILi8EEESF_EEENS5_IJSF_SB_EEEEEEEvNS4_8identityESY_S18_vS19_EENS_8epilogue10collective18CollectiveEpilogueINS1B_23Sm100TmaWarpSpecializedILi3ELi2ELi32ELb1ELb0EEEJSG_NS5_IJNSR_ISE_SB_EENSR_INSA_ILi32EEESB_EEEEESH_SI_SH_SI_NS1B_6fusion15FusionCallbacksIS1F_NS1K_13LinCombEltActINS1B_6thread4SiLuESH_fSH_fLNS_15FloatRoundStyleE2EEESG_S1J_JEEENS4_5SM1004TMEM4LOAD26SM100_TMEM_LOAD_32dp32b32xESY_NSZ_INS10_ILi2ELi4ELi3EEES13_NSR_INS5_IJS14_S1H_EEENS5_IJS1H_SB_EEEEEEENS4_39AutoVectorizingCopyWithAssumedAlignmentILi128EEENS4_14SM90_TMA_STOREES20_S22_S22_EEEvvEEEEvNT_6ParamsE,"aw",@nobits
	.sectionflags	@""
	.align	16
	.zero		1024


//--------------------- .nv.shared.reserved.0     --------------------------
	.section	.nv.shared.reserved.0,"aw",@nobits
	.weak		__nv_reservedSMEM_offset_0_alias
	.size		__nv_reservedSMEM_offset_0_alias, 0, 64
	.other		__nv_reservedSMEM_offset_0_alias,@"STO_CUDA_RESERVED_SHARED STV_DEFAULT"
__nv_reservedSMEM_offset_0_alias:
	.zero		0
.nv.shared.reserved.0:
	.zero		64
	.weak		__nv_reservedSMEM_tcgen05_partition
	.type		__nv_reservedSMEM_tcgen05_partition,@object
	.size		__nv_reservedSMEM_tcgen05_partition,(.L_0 - __nv_reservedSMEM_tcgen05_partition)
__nv_reservedSMEM_tcgen05_partition:
	.zero		32
.L_0:


//--------------------- .nv.global                --------------------------
	.section	.nv.global,"aw",@nobits
.nv.global:
	.type		_ZN39_INTERNAL_1043d92a_4_k_cu_39b9ab13_26744cute1_E,@object
	.size		_ZN39_INTERNAL_1043d92a_4_k_cu_39b9ab13_26744cute1_E,(_ZN39_INTERNAL_1043d92a_4_k_cu_39b9ab13_26744cuda3std3__45__cpo6cbeginE - _ZN39_INTERNAL_1043d92a_4_k_cu_39b9ab13_26744cute1_E)
_ZN39_INTERNAL_1043d92a_4_k_cu_39b9ab13_26744cute1_E:
	.zero		1
	.type		_ZN39_INTERNAL_1043d92a_4_k_cu_39b9ab13_26744cuda3std3__45__cpo6cbeginE,@object
	.size		_ZN39_INTERNAL_1043d92a_4_k_cu_39b9ab13_26744cuda3std3__45__cpo6cbeginE,(_ZN39_INTERNAL_1043d92a_4_k_cu_39b9ab13_26744cuda3std3__48in_placeE - _ZN39_INTERNAL_1043d92a_4_k_cu_39b9ab13_26744cuda3std3__45__cpo6cbeginE)
_ZN39_INTERNAL_1043d92a_4_k_cu_39b9ab13_26744cuda3std3__45__cpo6cbeginE:
	.zero		1
	.type		_ZN39_INTERNAL_1043d92a_4_k_cu_39b9ab13_26744cuda3std3__48in_placeE,@object
	.size		_ZN39_INTERNAL_1043d92a_4_k_cu_39b9ab13_26744cuda3std3__48in_placeE,(_ZN39_INTERNAL_1043d92a_4_k_cu_39b9ab13_26744cuda3std6ranges3__45__cpo9iter_moveE - _ZN39_INTERNAL_1043d92a_4_k_cu_39b9ab13_26744cuda3std3__48in_placeE)
_ZN39_INTERNAL_1043d92a_4_k_cu_39b9ab13_26744cuda3std3__48in_placeE:
	.zero		1
	.type		_ZN39_INTERNAL_1043d92a_4_k_cu_39b9ab13_26744cuda3std6ranges3__45__cpo9iter_moveE,@object
	.size		_ZN39_INTERNAL_1043d92a_4_k_cu_39b9ab13_26744cuda3std6ranges3__45__cpo9iter_moveE,(_ZN39_INTERNAL_1043d92a_4_k_cu_39b9ab13_26744cuda3std3__45__cpo5beginE - _ZN39_INTERNAL_1043d92a_4_k_cu_39b9ab13_26744cuda3std6ranges3__45__cpo9iter_moveE)
_ZN39_INTERNAL_1043d92a_4_k_cu_39b9ab13_26744cuda3std6ranges3__45__cpo9iter_moveE:
	.zero		1
	.type		_ZN39_INTERNAL_1043d92a_4_k_cu_39b9ab13_26744cuda3std3__45__cpo5beginE,@object
	.size		_ZN39_INTERNAL_1043d92a_4_k_cu_39b9ab13_26744cuda3std3__45__cpo5beginE,(_ZN39_INTERNAL_1043d92a_4_k_cu_39b9ab13_26744cuda3std3__441_GLOBAL__N__1043d92a_4_k_cu_39b9ab13_26746ignoreE - _ZN39_INTERNAL_1043d92a_4_k_cu_39b9ab13_26744cuda3std3__45__cpo5beginE)
_ZN39_INTERNAL_1043d92a_4_k_cu_39b9ab13_26744cuda3std3__45__cpo5beginE:
	.zero		1
	.type		_ZN39_INTERNAL_1043d92a_4_k_cu_39b9ab13_26744cuda3std3__441_GLOBAL__N__1043d92a_4_k_cu_39b9ab13_26746ignoreE,@object
	.size		_ZN39_INTERNAL_1043d92a_4_k_cu_39b9ab13_26744cuda3std3__441_GLOBAL__N__1043d92a_4_k_cu_39b9ab13_26746ignoreE,(_ZN39_INTERNAL_1043d92a_4_k_cu_39b9ab13_26744cute7productE - _ZN39_INTERNAL_1043d92a_4_k_cu_39b9ab13_26744cuda3std3__441_GLOBAL__N__1043d92a_4_k_cu_39b9ab13_26746ignoreE)
_ZN39_INTERNAL_1043d92a_4_k_cu_39b9ab13_26744cuda3std3__441_GLOBAL__N__1043d92a_4_k_cu_39b9ab13_26746ignoreE:
	.zero		1
	.type		_ZN39_INTERNAL_1043d92a_4_k_cu_39b9ab13_26744cute7productE,@object
	.size		_ZN39_INTERNAL_1043d92a_4_k_cu_39b9ab13_26744cute7productE,(_ZN39_INTERNAL_1043d92a_4_k_cu_39b9ab13_26744cuda3std3__45__cpo3endE - _ZN39_INTERNAL_1043d92a_4_k_cu_39b9ab13_26744cute7productE)
_ZN39_INTERNAL_1043d92a_4_k_cu_39b9ab13_26744cute7productE:
	.zero		1
	.type		_ZN39_INTERNAL_1043d92a_4_k_cu_39b9ab13_26744cuda3std3__45__cpo3endE,@object
	.size		_ZN39_INTERNAL_1043d92a_4_k_cu_39b9ab13_26744cuda3std3__45__cpo3endE,(_ZN39_INTERNAL_1043d92a_4_k_cu_39b9ab13_26744cuda3std3__419piecewise_constructE - _ZN39_INTERNAL_1043d92a_4_k_cu_39b9ab13_26744cuda3std3__45__cpo3endE)
_ZN39_INTERNAL_1043d92a_4_k_cu_39b9ab13_26744cuda3std3__45__cpo3endE:
	.zero		1
	.type		_ZN39_INTERNAL_1043d92a_4_k_cu_39b9ab13_26744cuda3std3__419piecewise_constructE,@object
	.size		_ZN39_INTERNAL_1043d92a_4_k_cu_39b9ab13_26744cuda3std3__419piecewise_constructE,(_ZN39_INTERNAL_1043d92a_4_k_cu_39b9ab13_26744cuda3std3__45__cpo4cendE - _ZN39_INTERNAL_1043d92a_4_k_cu_39b9ab13_26744cuda3std3__419piecewise_constructE)
_ZN39_INTERNAL_1043d92a_4_k_cu_39b9ab13_26744cuda3std3__419piecewise_constructE:
	.zero		1
	.type		_ZN39_INTERNAL_1043d92a_4_k_cu_39b9ab13_26744cuda3std3__45__cpo4cendE,@object
	.size		_ZN39_INTERNAL_1043d92a_4_k_cu_39b9ab13_26744cuda3std3__45__cpo4cendE,(_ZN39_INTERNAL_1043d92a_4_k_cu_39b9ab13_26744cuda3std6ranges3__45__cpo4swapE - _ZN39_INTERNAL_1043d92a_4_k_cu_39b9ab13_26744cuda3std3__45__cpo4cendE)
_ZN39_INTERNAL_1043d92a_4_k_cu_39b9ab13_26744cuda3std3__45__cpo4cendE:
	.zero		1
	.type		_ZN39_INTERNAL_1043d92a_4_k_cu_39b9ab13_26744cuda3std6ranges3__45__cpo4swapE,@object
	.size		_ZN39_INTERNAL_1043d92a_4_k_cu_39b9ab13_26744cuda3std6ranges3__45__cpo4swapE,(.L_10 - _ZN39_INTERNAL_1043d92a_4_k_cu_39b9ab13_26744cuda3std6ranges3__45__cpo4swapE)
_ZN39_INTERNAL_1043d92a_4_k_cu_39b9ab13_26744cuda3std6ranges3__45__cpo4swapE:
	.zero		1
.L_10:


//--------------------- .nv.constant0._ZN7cutlass13device_kernelINS_4gemm6kernel13GemmUniversalIN4cute5tupleIJiiiiEEENS1_10collective13CollectiveMmaINS1_35MainloopSm100TmaUmmaWarpSpecializedILi8ELi2ELi4ENS5_IJNS4_1CILi1EEESB_SB_EEEEENS5_IJNSA_ILi128EEENSA_ILi64EEESF_EEENS_6half_tENS5_IJlSB_lEEESH_SI_NS4_8TiledMMAINS4_8MMA_AtomIJNS4_20SM100_MMA_F16BF16_SSISH_SH_fLi128ELi64ELNS4_4UMMA5MajorE0ELSN_0ELNSM_7ScaleInE0ELSO_0EEEEEENS4_6LayoutISC_NS5_IJNSA_ILi0EEESS_SS_EEEEENS5_IJNS4_10UnderscoreESV_SV_EEEEENS4_13SM90_TMA_LOADENS4_14ComposedLayoutINS4_7SwizzleILi3ELi4ELi3EEENS4_18smem_ptr_flag_bitsILi16EEENSR_INS5_IJNSA_ILi8EEESF_EEENS5_IJSF_SB_EEEEEEEvNS4_8identityESY_S18_vS19_EENS_8epilogue10collective18CollectiveEpilogueINS1B_23Sm100TmaWarpSpecializedILi3ELi2ELi32ELb1ELb0EEEJSG_NS5_IJNSR_ISE_SB_EENSR_INSA_ILi32EEESB_EEEEESH_SI_SH_SI_NS1B_6fusion15FusionCallbacksIS1F_NS1K_13LinCombEltActINS1B_6thread4SiLuESH_fSH_fLNS_15FloatRoundStyleE2EEESG_S1J_JEEENS4_5SM1004TMEM4LOAD26SM100_TMEM_LOAD_32dp32b32xESY_NSZ_INS10_ILi2ELi4ELi3EEES13_NSR_INS5_IJS14_S1H_EEENS5_IJS1H_SB_EEEEEEENS4_39AutoVectorizingCopyWithAssumedAlignmentILi128EEENS4_14SM90_TMA_STOREES20_S22_S22_EEEvvEEEEvNT_6ParamsE --------------------------
	.section	.nv.constant0._ZN7cutlass13device_kernelINS_4gemm6kernel13GemmUniversalIN4cute5tupleIJiiiiEEENS1_10collective13CollectiveMmaINS1_35MainloopSm100TmaUmmaWarpSpecializedILi8ELi2ELi4ENS5_IJNS4_1CILi1EEESB_SB_EEEEENS5_IJNSA_ILi128EEENSA_ILi64EEESF_EEENS_6half_tENS5_IJlSB_lEEESH_SI_NS4_8TiledMMAINS4_8MMA_AtomIJNS4_20SM100_MMA_F16BF16_SSISH_SH_fLi128ELi64ELNS4_4UMMA5MajorE0ELSN_0ELNSM_7ScaleInE0ELSO_0EEEEEENS4_6LayoutISC_NS5_IJNSA_ILi0EEESS_SS_EEEEENS5_IJNS4_10UnderscoreESV_SV_EEEEENS4_13SM90_TMA_LOADENS4_14ComposedLayoutINS4_7SwizzleILi3ELi4ELi3EEENS4_18smem_ptr_flag_bitsILi16EEENSR_INS5_IJNSA_ILi8EEESF_EEENS5_IJSF_SB_EEEEEEEvNS4_8identityESY_S18_vS19_EENS_8epilogue10collective18CollectiveEpilogueINS1B_23Sm100TmaWarpSpecializedILi3ELi2ELi32ELb1ELb0EEEJSG_NS5_IJNSR_ISE_SB_EENSR_INSA_ILi32EEESB_EEEEESH_SI_SH_SI_NS1B_6fusion15FusionCallbacksIS1F_NS1K_13LinCombEltActINS1B_6thread4SiLuESH_fSH_fLNS_15FloatRoundStyleE2EEESG_S1J_JEEENS4_5SM1004TMEM4LOAD26SM100_TMEM_LOAD_32dp32b32xESY_NSZ_INS10_ILi2ELi4ELi3EEES13_NSR_INS5_IJS14_S1H_EEENS5_IJS1H_SB_EEEEEEENS4_39AutoVectorizingCopyWithAssumedAlignmentILi128EEENS4_14SM90_TMA_STOREES20_S22_S22_EEEvvEEEEvNT_6ParamsE,"a",@progbits
	.sectionflags	@""
	.align	4
.nv.constant0._ZN7cutlass13device_kernelINS_4gemm6kernel13GemmUniversalIN4cute5tupleIJiiiiEEENS1_10collective13CollectiveMmaINS1_35MainloopSm100TmaUmmaWarpSpecializedILi8ELi2ELi4ENS5_IJNS4_1CILi1EEESB_SB_EEEEENS5_IJNSA_ILi128EEENSA_ILi64EEESF_EEENS_6half_tENS5_IJlSB_lEEESH_SI_NS4_8TiledMMAINS4_8MMA_AtomIJNS4_20SM100_MMA_F16BF16_SSISH_SH_fLi128ELi64ELNS4_4UMMA5MajorE0ELSN_0ELNSM_7ScaleInE0ELSO_0EEEEEENS4_6LayoutISC_NS5_IJNSA_ILi0EEESS_SS_EEEEENS5_IJNS4_10UnderscoreESV_SV_EEEEENS4_13SM90_TMA_LOADENS4_14ComposedLayoutINS4_7SwizzleILi3ELi4ELi3EEENS4_18smem_ptr_flag_bitsILi16EEENSR_INS5_IJNSA_ILi8EEESF_EEENS5_IJSF_SB_EEEEEEEvNS4_8identityESY_S18_vS19_EENS_8epilogue10collective18CollectiveEpilogueINS1B_23Sm100TmaWarpSpecializedILi3ELi2ELi32ELb1ELb0EEEJSG_NS5_IJNSR_ISE_SB_EENSR_INSA_ILi32EEESB_EEEEESH_SI_SH_SI_NS1B_6fusion15FusionCallbacksIS1F_NS1K_13LinCombEltActINS1B_6thread4SiLuESH_fSH_fLNS_15FloatRoundStyleE2EEESG_S1J_JEEENS4_5SM1004TMEM4LOAD26SM100_TMEM_LOAD_32dp32b32xESY_NSZ_INS10_ILi2ELi4ELi3EEES13_NSR_INS5_IJS14_S1H_EEENS5_IJS1H_SB_EEEEEEENS4_39AutoVectorizingCopyWithAssumedAlignmentILi128EEENS4_14SM90_TMA_STOREES20_S22_S22_EEEvvEEEEvNT_6ParamsE:
	.zero		2944


//--------------------- SYMBOLS --------------------------

	.type		.nv.reservedSmem.offset0,@object
	.size		.nv.reservedSmem.offset0,0x4
	.type		.nv.reservedSmem.cap,@object
	.size		.nv.reservedSmem.cap,0x4
	.type		__assertfail,@function
